	.target	sm_90a

	.elftype	@"ET_EXEC"


//--------------------- .note.nv.tkinfo           --------------------------
	.section	.note.nv.tkinfo,"",@"SHT_NOTE"
	.sectionflags	@"SHF_NOTE_NV_TKINFO"
	.tkinfo
        /*0018*/ 	.word	0x00000002
        /*0030*/ 	.string	""
        /*0030*/ 	.string	"ptxas"
        /*0030*/ 	.string	"Cuda compilation tools, release 13.0, V13.0.88"
        /*0030*/ 	.string	"Build cuda_13.0.r13.0/compiler.36424714_0"
        /*0030*/ 	.string	"-arch sm_90a -m 64 "



//--------------------- .note.nv.cuinfo           --------------------------
	.section	.note.nv.cuinfo,"",@"SHT_NOTE"
	.sectionflags	@"SHF_NOTE_NV_CUINFO"
        /*0018*/ 	.short	0x0002
        /*001a*/ 	.short	0x005a
        /*001c*/ 	.short	0x0082
	.zero		2


//--------------------- .nv.info                  --------------------------
	.section	.nv.info,"",@"SHT_CUDA_INFO"
	.align	4


	//----- nvinfo : EIATTR_REGCOUNT
	.align		4
        /*0000*/ 	.byte	0x04, 0x2f
        /*0002*/ 	.short	(.L_15 - .L_14)
	.align		4
.L_14:
        /*0004*/ 	.word	index@(_ZN7cutlass13device_kernelINS_4gemm6kernel13GemmUniversalIN4cute5tupleIJiiiiEEENS1_10collective13CollectiveMmaINS1_34MainloopSm90TmaGmmaWarpSpecializedILi2ENS5_IJNS4_1CILi1EEESB_SB_EEENS1_32KernelTmaWarpSpecializedPingpongEEENS5_IJNSA_ILi64EEESF_NSA_ILi32EEEEEENS_10bfloat16_tENS5_IJlSB_lEEESI_SJ_NS4_8TiledMMAINS4_8MMA_AtomIJNS4_4SM904GMMA27MMA_64x64x16_F32BF16BF16_SSILNSN_5MajorE0ELSP_0ELNSN_7ScaleInE1ELSQ_1EEEEEENS4_6LayoutISC_NS5_IJNSA_ILi0EEESU_SU_EEEEENS5_IJNS4_10UnderscoreESX_SX_EEEEENS4_13SM90_TMA_LOADENS4_14ComposedLayoutINS4_7SwizzleILi2ELi4ELi3EEENS4_18smem_ptr_flag_bitsILi16EEENST_INS5_IJNSA_ILi8EEESG_EEENS5_IJSG_SB_EEEEEEEvNS4_8identityES10_S1A_vS1B_EENS_8epilogue10collective6detail29Sm90TmaWarpSpecializedAdapterINS1E_15DefaultEpilogueISI_SJ_SJ_NS1D_6thread17LinearCombinationISI_Li1EffLNS1I_9ScaleType4KindE0ELNS_15FloatRoundStyleE2ESI_EENS1_15EpilogueDefaultEEEEEvvEEEEvNT_6ParamsE)
        /*0008*/ 	.word	0x000000a8


	//----- nvinfo : EIATTR_FRAME_SIZE
	.align		4
.L_15:
        /*000c*/ 	.byte	0x04, 0x11
        /*000e*/ 	.short	(.L_17 - .L_16)
	.align		4
.L_16:
        /*0010*/ 	.word	index@(_ZN7cutlass13device_kernelINS_4gemm6kernel13GemmUniversalIN4cute5tupleIJiiiiEEENS1_10collective13CollectiveMmaINS1_34MainloopSm90TmaGmmaWarpSpecializedILi2ENS5_IJNS4_1CILi1EEESB_SB_EEENS1_32KernelTmaWarpSpecializedPingpongEEENS5_IJNSA_ILi64EEESF_NSA_ILi32EEEEEENS_10bfloat16_tENS5_IJlSB_lEEESI_SJ_NS4_8TiledMMAINS4_8MMA_AtomIJNS4_4SM904GMMA27MMA_64x64x16_F32BF16BF16_SSILNSN_5MajorE0ELSP_0ELNSN_7ScaleInE1ELSQ_1EEEEEENS4_6LayoutISC_NS5_IJNSA_ILi0EEESU_SU_EEEEENS5_IJNS4_10UnderscoreESX_SX_EEEEENS4_13SM90_TMA_LOADENS4_14ComposedLayoutINS4_7SwizzleILi2ELi4ELi3EEENS4_18smem_ptr_flag_bitsILi16EEENST_INS5_IJNSA_ILi8EEESG_EEENS5_IJSG_SB_EEEEEEEvNS4_8identityES10_S1A_vS1B_EENS_8epilogue10collective6detail29Sm90TmaWarpSpecializedAdapterINS1E_15DefaultEpilogueISI_SJ_SJ_NS1D_6thread17LinearCombinationISI_Li1EffLNS1I_9ScaleType4KindE0ELNS_15FloatRoundStyleE2ESI_EENS1_15EpilogueDefaultEEEEEvvEEEEvNT_6ParamsE)
        /*0014*/ 	.word	0x00000000


	//----- nvinfo : EIATTR_MIN_STACK_SIZE
	.align		4
.L_17:
        /*0018*/ 	.byte	0x04, 0x12
        /*001a*/ 	.short	(.L_19 - .L_18)
	.align		4
.L_18:
        /*001c*/ 	.word	index@(_ZN7cutlass13device_kernelINS_4gemm6kernel13GemmUniversalIN4cute5tupleIJiiiiEEENS1_10collective13CollectiveMmaINS1_34MainloopSm90TmaGmmaWarpSpecializedILi2ENS5_IJNS4_1CILi1EEESB_SB_EEENS1_32KernelTmaWarpSpecializedPingpongEEENS5_IJNSA_ILi64EEESF_NSA_ILi32EEEEEENS_10bfloat16_tENS5_IJlSB_lEEESI_SJ_NS4_8TiledMMAINS4_8MMA_AtomIJNS4_4SM904GMMA27MMA_64x64x16_F32BF16BF16_SSILNSN_5MajorE0ELSP_0ELNSN_7ScaleInE1ELSQ_1EEEEEENS4_6LayoutISC_NS5_IJNSA_ILi0EEESU_SU_EEEEENS5_IJNS4_10UnderscoreESX_SX_EEEEENS4_13SM90_TMA_LOADENS4_14ComposedLayoutINS4_7SwizzleILi2ELi4ELi3EEENS4_18smem_ptr_flag_bitsILi16EEENST_INS5_IJNSA_ILi8EEESG_EEENS5_IJSG_SB_EEEEEEEvNS4_8identityES10_S1A_vS1B_EENS_8epilogue10collective6detail29Sm90TmaWarpSpecializedAdapterINS1E_15DefaultEpilogueISI_SJ_SJ_NS1D_6thread17LinearCombinationISI_Li1EffLNS1I_9ScaleType4KindE0ELNS_15FloatRoundStyleE2ESI_EENS1_15EpilogueDefaultEEEEEvvEEEEvNT_6ParamsE)
        /*0020*/ 	.word	0x00000000
.L_19:


//--------------------- .nv.compat                --------------------------
	.section	.nv.compat,"",@"SHT_CUDA_COMPAT_INFO"
	.align	4
        /*0000*/ 	.byte	0x02, 0x09, 0x01, 0x00, 0x02, 0x02, 0x04, 0x00, 0x02, 0x05, 0x05, 0x00, 0x03, 0x07, 0x01, 0x01
        /*0010*/ 	.byte	0x02, 0x03, 0x01, 0x00, 0x02, 0x06, 0x01, 0x00, 0x04, 0x0b, 0x08, 0x00, 0x00, 0x00, 0x00, 0x00
        /*0020*/ 	.byte	0x00, 0x00, 0x00, 0x00


//--------------------- .nv.info._ZN7cutlass13device_kernelINS_4gemm6kernel13GemmUniversalIN4cute5tupleIJiiiiEEENS1_10collective13CollectiveMmaINS1_34MainloopSm90TmaGmmaWarpSpecializedILi2ENS5_IJNS4_1CILi1EEESB_SB_EEENS1_32KernelTmaWarpSpecializedPingpongEEENS5_IJNSA_ILi64EEESF_NSA_ILi32EEEEEENS_10bfloat16_tENS5_IJlSB_lEEESI_SJ_NS4_8TiledMMAINS4_8MMA_AtomIJNS4_4SM904GMMA27MMA_64x64x16_F32BF16BF16_SSILNSN_5MajorE0ELSP_0ELNSN_7ScaleInE1ELSQ_1EEEEEENS4_6LayoutISC_NS5_IJNSA_ILi0EEESU_SU_EEEEENS5_IJNS4_10UnderscoreESX_SX_EEEEENS4_13SM90_TMA_LOADENS4_14ComposedLayoutINS4_7SwizzleILi2ELi4ELi3EEENS4_18smem_ptr_flag_bitsILi16EEENST_INS5_IJNSA_ILi8EEESG_EEENS5_IJSG_SB_EEEEEEEvNS4_8identityES10_S1A_vS1B_EENS_8epilogue10collective6detail29Sm90TmaWarpSpecializedAdapterINS1E_15DefaultEpilogueISI_SJ_SJ_NS1D_6thread17LinearCombinationISI_Li1EffLNS1I_9ScaleType4KindE0ELNS_15FloatRoundStyleE2ESI_EENS1_15EpilogueDefaultEEEEEvvEEEEvNT_6ParamsE --------------------------
	.section	.nv.info._ZN7cutlass13device_kernelINS_4gemm6kernel13GemmUniversalIN4cute5tupleIJiiiiEEENS1_10collective13CollectiveMmaINS1_34MainloopSm90TmaGmmaWarpSpecializedILi2ENS5_IJNS4_1CILi1EEESB_SB_EEENS1_32KernelTmaWarpSpecializedPingpongEEENS5_IJNSA_ILi64EEESF_NSA_ILi32EEEEEENS_10bfloat16_tENS5_IJlSB_lEEESI_SJ_NS4_8TiledMMAINS4_8MMA_AtomIJNS4_4SM904GMMA27MMA_64x64x16_F32BF16BF16_SSILNSN_5MajorE0ELSP_0ELNSN_7ScaleInE1ELSQ_1EEEEEENS4_6LayoutISC_NS5_IJNSA_ILi0EEESU_SU_EEEEENS5_IJNS4_10UnderscoreESX_SX_EEEEENS4_13SM90_TMA_LOADENS4_14ComposedLayoutINS4_7SwizzleILi2ELi4ELi3EEENS4_18smem_ptr_flag_bitsILi16EEENST_INS5_IJNSA_ILi8EEESG_EEENS5_IJSG_SB_EEEEEEEvNS4_8identityES10_S1A_vS1B_EENS_8epilogue10collective6detail29Sm90TmaWarpSpecializedAdapterINS1E_15DefaultEpilogueISI_SJ_SJ_NS1D_6thread17LinearCombinationISI_Li1EffLNS1I_9ScaleType4KindE0ELNS_15FloatRoundStyleE2ESI_EENS1_15EpilogueDefaultEEEEEvvEEEEvNT_6ParamsE,"",@"SHT_CUDA_INFO"
	.sectionflags	@""
	.align	4


	//----- nvinfo : EIATTR_CUDA_API_VERSION
	.align		4
        /*0000*/ 	.byte	0x04, 0x37
        /*0002*/ 	.short	(.L_21 - .L_20)
.L_20:
        /*0004*/ 	.word	0x00000082


	//----- nvinfo : EIATTR_KPARAM_INFO
	.align		4
.L_21:
        /*0008*/ 	.byte	0x04, 0x17
        /*000a*/ 	.short	(.L_23 - .L_22)
.L_22:
        /*000c*/ 	.word	0x00000000
        /*0010*/ 	.short	0x0000
        /*0012*/ 	.short	0x0070
        /*0014*/ 	.byte	0x00, 0xf0, 0x01, 0x10


	//----- nvinfo : EIATTR_SPARSE_MMA_MASK
	.align		4
.L_23:
        /*0018*/ 	.byte	0x03, 0x50
        /*001a*/ 	.short	0x0000


	//----- nvinfo : EIATTR_MAXREG_COUNT
	.align		4
        /*001c*/ 	.byte	0x03, 0x1b
        /*001e*/ 	.short	0x00a8


	//----- nvinfo : EIATTR_NUM_BARRIERS
	.align		4
        /*0020*/ 	.byte	0x02, 0x4c
        /*0022*/ 	.byte	0x01
	.zero		1


	//----- nvinfo : EIATTR_EXTERNS
	.align		4
        /*0024*/ 	.byte	0x04, 0x0f
        /*0026*/ 	.short	(.L_25 - .L_24)


	//   ....[0]....
	.align		4
.L_24:
        /*0028*/ 	.word	index@(__assertfail)


	//----- nvinfo : EIATTR_MERCURY_ISA_VERSION
	.align		4
.L_25:
        /*002c*/ 	.byte	0x03, 0x5f
        /*002e*/ 	.short	0x0101


	//----- nvinfo : EIATTR_INT_WARP_WIDE_INSTR_OFFSETS
	.align		4
        /*0030*/ 	.byte	0x04, 0x31
        /*0032*/ 	.short	(.L_27 - .L_26)


	//   ....[0]....
.L_26:
        /*0034*/ 	.word	0x00000430


	//   ....[1]....
        /*0038*/ 	.word	0x00000450


	//   ....[2]....
        /*003c*/ 	.word	0x000004d0


	//   ....[3]....
        /*0040*/ 	.word	0x000004e0


	//   ....[4]....
        /*0044*/ 	.word	0x000004f0


	//   ....[5]....
        /*0048*/ 	.word	0x00000510


	//   ....[6]....
        /*004c*/ 	.word	0x00000570


	//   ....[7]....
        /*0050*/ 	.word	0x00000590


	//----- nvinfo : EIATTR_COOP_GROUP_MASK_REGIDS
	.align		4
.L_27:
        /*0054*/ 	.byte	0x04, 0x29
        /*0056*/ 	.short	(.L_29 - .L_28)


	//   ....[0]....
.L_28:
        /*0058*/ 	.word	0xffffffff


	//   ....[1]....
        /*005c*/ 	.word	0xffffffff


	//   ....[2]....
        /*0060*/ 	.word	0xffffffff


	//   ....[3]....
        /*0064*/ 	.word	0xffffffff


	//   ....[4]....
        /*0068*/ 	.word	0xffffffff


	//   ....[5]....
        /*006c*/ 	.word	0xffffffff


	//----- nvinfo : EIATTR_COOP_GROUP_INSTR_OFFSETS
	.align		4
.L_29:
        /*0070*/ 	.byte	0x04, 0x28
        /*0072*/ 	.short	(.L_31 - .L_30)


	//   ....[0]....
.L_30:
        /*0074*/ 	.word	0x00000050


	//   ....[1]....
        /*0078*/ 	.word	0x00000080


	//   ....[2]....
        /*007c*/ 	.word	0x00000180


	//   ....[3]....
        /*0080*/ 	.word	0x00000350


	//   ....[4]....
        /*0084*/ 	.word	0x00000390


	//   ....[5]....
        /*0088*/ 	.word	0x000003d0


	//----- nvinfo : EIATTR_REG_RECONFIG
	.align		4
.L_31:
        /*008c*/ 	.byte	0x01, 0x54
	.zero		2


	//----- nvinfo : EIATTR_SYSCALL_OFFSETS
	.align		4
        /*0090*/ 	.byte	0x04, 0x46
        /*0092*/ 	.short	(.L_33 - .L_32)


	//   ....[0]....
.L_32:
        /*0094*/ 	.word	0x000016d0


	//----- nvinfo : EIATTR_MBARRIER_INSTR_OFFSETS
	.align		4
.L_33:
        /*0098*/ 	.byte	0x04, 0x39
        /*009a*/ 	.short	(.L_35 - .L_34)


	//   ....[0]....
.L_34:
        /*009c*/ 	.word	0x00000300
        /*00a0*/ 	.word	0x000000ff
        /*00a4*/ 	.word	0x00000000
        /*00a8*/ 	.short	0x0100
        /*00aa*/ 	.byte	0x09
	.zero		1


	//   ....[1]....
        /*00ac*/ 	.word	0x00000310
        /*00b0*/ 	.word	0x000000ff
        /*00b4*/ 	.word	0x00000010
        /*00b8*/ 	.short	0x0100
        /*00ba*/ 	.byte	0x09
	.zero		1


	//   ....[2]....
        /*00bc*/ 	.word	0x00000320
        /*00c0*/ 	.word	0x000000ff
        /*00c4*/ 	.word	0x00000008
        /*00c8*/ 	.short	0x0100
        /*00ca*/ 	.byte	0x09
	.zero		1


	//   ....[3]....
        /*00cc*/ 	.word	0x00000330
        /*00d0*/ 	.word	0x000000ff
        /*00d4*/ 	.word	0x00000018
        /*00d8*/ 	.short	0x0100
        /*00da*/ 	.byte	0x09
	.zero		1


	//   ....[4]....
        /*00dc*/ 	.word	0x000005b0
        /*00e0*/ 	.word	0x000000ff
        /*00e4*/ 	.word	0x00000050
        /*00e8*/ 	.short	0x0100
        /*00ea*/ 	.byte	0x09
	.zero		1


	//   ....[5]....
        /*00ec*/ 	.word	0x000005c0
        /*00f0*/ 	.word	0x000000ff
        /*00f4*/ 	.word	0x00000058
        /*00f8*/ 	.short	0x0100
        /*00fa*/ 	.byte	0x09
	.zero		1


	//   ....[6]....
        /*00fc*/ 	.word	0x00000600
        /*0100*/ 	.word	0x000000ff
        /*0104*/ 	.word	0x00000030
        /*0108*/ 	.short	0x0100
        /*010a*/ 	.byte	0x0a
	.zero		1


	//   ....[7]....
        /*010c*/ 	.word	0x00000620
        /*0110*/ 	.word	0x000000ff
        /*0114*/ 	.word	0x00000038
        /*0118*/ 	.short	0x0100
        /*011a*/ 	.byte	0x0a
	.zero		1


	//   ....[8]....
        /*011c*/ 	.word	0x00000630
        /*0120*/ 	.word	0x000000ff
        /*0124*/ 	.word	0x00000040
        /*0128*/ 	.short	0x0100
        /*012a*/ 	.byte	0x0a
	.zero		1


	//   ....[9]....
        /*012c*/ 	.word	0x00000640
        /*0130*/ 	.word	0x000000ff
        /*0134*/ 	.word	0x00000048
        /*0138*/ 	.short	0x0100
        /*013a*/ 	.byte	0x0a
	.zero		1


	//   ....[10]....
        /*013c*/ 	.word	0x000015b0
        /*0140*/ 	.word	0x0000003b
        /*0144*/ 	.word	0x00000000
        /*0148*/ 	.short	0x010a
        /*014a*/ 	.byte	0x2b
	.zero		1


	//   ....[11]....
        /*014c*/ 	.word	0x00001760
        /*0150*/ 	.word	0x00000003
        /*0154*/ 	.word	0x00000000
        /*0158*/ 	.short	0x010a
        /*015a*/ 	.byte	0x3f
	.zero		1


	//   ....[12]....
        /*015c*/ 	.word	0x000017a0
        /*0160*/ 	.word	0x00000003
        /*0164*/ 	.word	0x00000000
        /*0168*/ 	.short	0x010a
        /*016a*/ 	.byte	0x3f
	.zero		1


	//   ....[13]....
        /*016c*/ 	.word	0x000019a0
        /*0170*/ 	.word	0x000000ff
        /*0174*/ 	.word	0x00000000
        /*0178*/ 	.short	0x010a
        /*017a*/ 	.byte	0x04
	.zero		1


	//   ....[14]....
        /*017c*/ 	.word	0x000019e0
        /*0180*/ 	.word	0x000000ff
        /*0184*/ 	.word	0x00000000
        /*0188*/ 	.short	0x010a
        /*018a*/ 	.byte	0x04
	.zero		1


	//   ....[15]....
        /*018c*/ 	.word	0x00001b50
        /*0190*/ 	.word	0x000000ff
        /*0194*/ 	.word	0x00000000
        /*0198*/ 	.short	0x0101
        /*019a*/ 	.byte	0x04
	.zero		1


	//   ....[16]....
        /*019c*/ 	.word	0x00001c40
        /*01a0*/ 	.word	0x0000003c
        /*01a4*/ 	.word	0x00000000
        /*01a8*/ 	.short	0x0101
        /*01aa*/ 	.byte	0x2c
	.zero		1


	//   ....[17]....
        /*01ac*/ 	.word	0x00001d10
        /*01b0*/ 	.word	0x000000ff
        /*01b4*/ 	.word	0x00000000
        /*01b8*/ 	.short	0x0101
        /*01ba*/ 	.byte	0x04
	.zero		1


	//   ....[18]....
        /*01bc*/ 	.word	0x00001dc0
        /*01c0*/ 	.word	0x0000003b
        /*01c4*/ 	.word	0x00000010
        /*01c8*/ 	.short	0x010a
        /*01ca*/ 	.byte	0x2b
	.zero		1


	//   ....[19]....
        /*01cc*/ 	.word	0x00004280
        /*01d0*/ 	.word	0x0000003e
        /*01d4*/ 	.word	0x00000000
        /*01d8*/ 	.short	0x0101
        /*01da*/ 	.byte	0x2c
	.zero		1


	//   ....[20]....
        /*01dc*/ 	.word	0x00004c60
        /*01e0*/ 	.word	0x00000007
        /*01e4*/ 	.word	0x00000010
        /*01e8*/ 	.short	0x010a
        /*01ea*/ 	.byte	0x3f
	.zero		1


	//   ....[21]....
        /*01ec*/ 	.word	0x00004fd0
        /*01f0*/ 	.word	0x00000003
        /*01f4*/ 	.word	0x00000058
        /*01f8*/ 	.short	0x0101
        /*01fa*/ 	.byte	0x3f
	.zero		1


	//   ....[22]....
        /*01fc*/ 	.word	0x00005740
        /*0200*/ 	.word	0x00000007
        /*0204*/ 	.word	0x00000000
        /*0208*/ 	.short	0x010a
        /*020a*/ 	.byte	0x3f
	.zero		1


	//   ....[23]....
        /*020c*/ 	.word	0x000057c0
        /*0210*/ 	.word	0x00000003
        /*0214*/ 	.word	0x00000000
        /*0218*/ 	.short	0x010a
        /*021a*/ 	.byte	0x3f
	.zero		1


	//   ....[24]....
        /*021c*/ 	.word	0x00005820
        /*0220*/ 	.word	0x0000003d
        /*0224*/ 	.word	0x00000000
        /*0228*/ 	.short	0x010a
        /*022a*/ 	.byte	0x3f
	.zero		1


	//   ....[25]....
        /*022c*/ 	.word	0x00005870
        /*0230*/ 	.word	0x00000003
        /*0234*/ 	.word	0x00000000
        /*0238*/ 	.short	0x010a
        /*023a*/ 	.byte	0x3f
	.zero		1


	//   ....[26]....
        /*023c*/ 	.word	0x000058d0
        /*0240*/ 	.word	0x00000004
        /*0244*/ 	.word	0x00000000
        /*0248*/ 	.short	0x010a
        /*024a*/ 	.byte	0x3f
	.zero		1


	//   ....[27]....
        /*024c*/ 	.word	0x00005920
        /*0250*/ 	.word	0x0000003d
        /*0254*/ 	.word	0x00000010
        /*0258*/ 	.short	0x010a
        /*025a*/ 	.byte	0x3f
	.zero		1


	//   ....[28]....
        /*025c*/ 	.word	0x000059f0
        /*0260*/ 	.word	0x00000007
        /*0264*/ 	.word	0x00000010
        /*0268*/ 	.short	0x010a
        /*026a*/ 	.byte	0x3f
	.zero		1


	//   ....[29]....
        /*026c*/ 	.word	0x00005ac0
        /*0270*/ 	.word	0x00000007
        /*0274*/ 	.word	0x00000000
        /*0278*/ 	.short	0x010a
        /*027a*/ 	.byte	0x3f
	.zero		1


	//----- nvinfo : EIATTR_NUM_MBARRIERS
	.align		4
.L_35:
        /*027c*/ 	.byte	0x03, 0x38
        /*027e*/ 	.short	0x000a


	//----- nvinfo : EIATTR_EXIT_INSTR_OFFSETS
	.align		4
        /*0280*/ 	.byte	0x04, 0x1c
        /*0282*/ 	.short	(.L_37 - .L_36)


	//   ....[0]....
.L_36:
        /*0284*/ 	.word	0x00001200


	//   ....[1]....
        /*0288*/ 	.word	0x00001260


	//   ....[2]....
        /*028c*/ 	.word	0x00004990


	//   ....[3]....
        /*0290*/ 	.word	0x000049c0


	//   ....[4]....
        /*0294*/ 	.word	0x00005810


	//----- nvinfo : EIATTR_MAX_THREADS
	.align		4
.L_37:
        /*0298*/ 	.byte	0x04, 0x05
        /*029a*/ 	.short	(.L_39 - .L_38)
.L_38:
        /*029c*/ 	.word	0x00000180
        /*02a0*/ 	.word	0x00000001
        /*02a4*/ 	.word	0x00000001


	//----- nvinfo : EIATTR_CRS_STACK_SIZE
	.align		4
.L_39:
        /*02a8*/ 	.byte	0x04, 0x1e
        /*02aa*/ 	.short	(.L_41 - .L_40)
.L_40:
        /*02ac*/ 	.word	0x00000000


	//----- nvinfo : EIATTR_CBANK_PARAM_SIZE
	.align		4
.L_41:
        /*02b0*/ 	.byte	0x03, 0x19
        /*02b2*/ 	.short	0x0470


	//----- nvinfo : EIATTR_PARAM_CBANK
	.align		4
        /*02b4*/ 	.byte	0x04, 0x0a
        /*02b6*/ 	.short	(.L_43 - .L_42)
	.align		4
.L_42:
        /*02b8*/ 	.word	index@(.nv.constant0._ZN7cutlass13device_kernelINS_4gemm6kernel13GemmUniversalIN4cute5tupleIJiiiiEEENS1_10collective13CollectiveMmaINS1_34MainloopSm90TmaGmmaWarpSpecializedILi2ENS5_IJNS4_1CILi1EEESB_SB_EEENS1_32KernelTmaWarpSpecializedPingpongEEENS5_IJNSA_ILi64EEESF_NSA_ILi32EEEEEENS_10bfloat16_tENS5_IJlSB_lEEESI_SJ_NS4_8TiledMMAINS4_8MMA_AtomIJNS4_4SM904GMMA27MMA_64x64x16_F32BF16BF16_SSILNSN_5MajorE0ELSP_0ELNSN_7ScaleInE1ELSQ_1EEEEEENS4_6LayoutISC_NS5_IJNSA_ILi0EEESU_SU_EEEEENS5_IJNS4_10UnderscoreESX_SX_EEEEENS4_13SM90_TMA_LOADENS4_14ComposedLayoutINS4_7SwizzleILi2ELi4ELi3EEENS4_18smem_ptr_flag_bitsILi16EEENST_INS5_IJNSA_ILi8EEESG_EEENS5_IJSG_SB_EEEEEEEvNS4_8identityES10_S1A_vS1B_EENS_8epilogue10collective6detail29Sm90TmaWarpSpecializedAdapterINS1E_15DefaultEpilogueISI_SJ_SJ_NS1D_6thread17LinearCombinationISI_Li1EffLNS1I_9ScaleType4KindE0ELNS_15FloatRoundStyleE2ESI_EENS1_15EpilogueDefaultEEEEEvvEEEEvNT_6ParamsE)
        /*02bc*/ 	.short	0x0210
        /*02be*/ 	.short	0x0470


	//----- nvinfo : EIATTR_SW_WAR
	.align		4
.L_43:
        /*02c0*/ 	.byte	0x04, 0x36
        /*02c2*/ 	.short	(.L_45 - .L_44)
.L_44:
        /*02c4*/ 	.word	0x00000008
.L_45:


//--------------------- .nv.callgraph             --------------------------
	.section	.nv.callgraph,"",@"SHT_CUDA_CALLGRAPH"
	.align	4
	.sectionentsize	8
	.align		4
        /*0000*/ 	.word	0x00000000
	.align		4
        /*0004*/ 	.word	0xffffffff
	.align		4
        /*0008*/ 	.word	index@(_ZN7cutlass13device_kernelINS_4gemm6kernel13GemmUniversalIN4cute5tupleIJiiiiEEENS1_10collective13CollectiveMmaINS1_34MainloopSm90TmaGmmaWarpSpecializedILi2ENS5_IJNS4_1CILi1EEESB_SB_EEENS1_32KernelTmaWarpSpecializedPingpongEEENS5_IJNSA_ILi64EEESF_NSA_ILi32EEEEEENS_10bfloat16_tENS5_IJlSB_lEEESI_SJ_NS4_8TiledMMAINS4_8MMA_AtomIJNS4_4SM904GMMA27MMA_64x64x16_F32BF16BF16_SSILNSN_5MajorE0ELSP_0ELNSN_7ScaleInE1ELSQ_1EEEEEENS4_6LayoutISC_NS5_IJNSA_ILi0EEESU_SU_EEEEENS5_IJNS4_10UnderscoreESX_SX_EEEEENS4_13SM90_TMA_LOADENS4_14ComposedLayoutINS4_7SwizzleILi2ELi4ELi3EEENS4_18smem_ptr_flag_bitsILi16EEENST_INS5_IJNSA_ILi8EEESG_EEENS5_IJSG_SB_EEEEEEEvNS4_8identityES10_S1A_vS1B_EENS_8epilogue10collective6detail29Sm90TmaWarpSpecializedAdapterINS1E_15DefaultEpilogueISI_SJ_SJ_NS1D_6thread17LinearCombinationISI_Li1EffLNS1I_9ScaleType4KindE0ELNS_15FloatRoundStyleE2ESI_EENS1_15EpilogueDefaultEEEEEvvEEEEvNT_6ParamsE)
	.align		4
        /*000c*/ 	.word	index@(__assertfail)
	.align		4
        /*0010*/ 	.word	0x00000000
	.align		4
        /*0014*/ 	.word	0xfffffffe
	.align		4
        /*0018*/ 	.word	0x00000000
	.align		4
        /*001c*/ 	.word	0xfffffffd
	.align		4
        /*0020*/ 	.word	0x00000000
	.align		4
        /*0024*/ 	.word	0xfffffffc


//--------------------- .nv.constant4             --------------------------
	.section	.nv.constant4,"a",@progbits
	.align	8
	.align		8
.nv.constant4:
        /*0000*/ 	.dword	__assertfail
	.align		8
        /*0008*/ 	.dword	__unnamed_1
	.align		8
        /*0010*/ 	.dword	_ZN40_INTERNAL_f888deec_4_k_cu_b7549605_216534cuda3std3__45__cpo5beginE
	.align		8
        /*0018*/ 	.dword	_ZN40_INTERNAL_f888deec_4_k_cu_b7549605_216534cuda3std3__45__cpo3endE
	.align		8
        /*0020*/ 	.dword	_ZN40_INTERNAL_f888deec_4_k_cu_b7549605_216534cuda3std3__45__cpo6cbeginE
	.align		8
        /*0028*/ 	.dword	_ZN40_INTERNAL_f888deec_4_k_cu_b7549605_216534cuda3std3__45__cpo4cendE
	.align		8
        /*0030*/ 	.dword	_ZN40_INTERNAL_f888deec_4_k_cu_b7549605_216534cuda3std3__442_GLOBAL__N__f888deec_4_k_cu_b7549605_216536ignoreE
	.align		8
        /*0038*/ 	.dword	_ZN40_INTERNAL_f888deec_4_k_cu_b7549605_216534cuda3std3__419piecewise_constructE
	.align		8
        /*0040*/ 	.dword	_ZN40_INTERNAL_f888deec_4_k_cu_b7549605_216534cuda3std3__48in_placeE
	.align		8
        /*0048*/ 	.dword	_ZN40_INTERNAL_f888deec_4_k_cu_b7549605_216534cuda3std6ranges3__45__cpo4swapE
	.align		8
        /*0050*/ 	.dword	_ZN40_INTERNAL_f888deec_4_k_cu_b7549605_216534cuda3std6ranges3__45__cpo9iter_moveE
	.align		8
        /*0058*/ 	.dword	_ZN40_INTERNAL_f888deec_4_k_cu_b7549605_216534cute7productE
	.align		8
        /*0060*/ 	.dword	_ZN40_INTERNAL_f888deec_4_k_cu_b7549605_216534cute1_E
	.align		8
        /*0068*/ 	.dword	$str$22
	.align		8
        /*0070*/ 	.dword	$str$23


//--------------------- .text._ZN7cutlass13device_kernelINS_4gemm6kernel13GemmUniversalIN4cute5tupleIJiiiiEEENS1_10collective13CollectiveMmaINS1_34MainloopSm90TmaGmmaWarpSpecializedILi2ENS5_IJNS4_1CILi1EEESB_SB_EEENS1_32KernelTmaWarpSpecializedPingpongEEENS5_IJNSA_ILi64EEESF_NSA_ILi32EEEEEENS_10bfloat16_tENS5_IJlSB_lEEESI_SJ_NS4_8TiledMMAINS4_8MMA_AtomIJNS4_4SM904GMMA27MMA_64x64x16_F32BF16BF16_SSILNSN_5MajorE0ELSP_0ELNSN_7ScaleInE1ELSQ_1EEEEEENS4_6LayoutISC_NS5_IJNSA_ILi0EEESU_SU_EEEEENS5_IJNS4_10UnderscoreESX_SX_EEEEENS4_13SM90_TMA_LOADENS4_14ComposedLayoutINS4_7SwizzleILi2ELi4ELi3EEENS4_18smem_ptr_flag_bitsILi16EEENST_INS5_IJNSA_ILi8EEESG_EEENS5_IJSG_SB_EEEEEEEvNS4_8identityES10_S1A_vS1B_EENS_8epilogue10collective6detail29Sm90TmaWarpSpecializedAdapterINS1E_15DefaultEpilogueISI_SJ_SJ_NS1D_6thread17LinearCombinationISI_Li1EffLNS1I_9ScaleType4KindE0ELNS_15FloatRoundStyleE2ESI_EENS1_15EpilogueDefaultEEEEEvvEEEEvNT_6ParamsE --------------------------
	.section	.text._ZN7cutlass13device_kernelINS_4gemm6kernel13GemmUniversalIN4cute5tupleIJiiiiEEENS1_10collective13CollectiveMmaINS1_34MainloopSm90TmaGmmaWarpSpecializedILi2ENS5_IJNS4_1CILi1EEESB_SB_EEENS1_32KernelTmaWarpSpecializedPingpongEEENS5_IJNSA_ILi64EEESF_NSA_ILi32EEEEEENS_10bfloat16_tENS5_IJlSB_lEEESI_SJ_NS4_8TiledMMAINS4_8MMA_AtomIJNS4_4SM904GMMA27MMA_64x64x16_F32BF16BF16_SSILNSN_5MajorE0ELSP_0ELNSN_7ScaleInE1ELSQ_1EEEEEENS4_6LayoutISC_NS5_IJNSA_ILi0EEESU_SU_EEEEENS5_IJNS4_10UnderscoreESX_SX_EEEEENS4_13SM90_TMA_LOADENS4_14ComposedLayoutINS4_7SwizzleILi2ELi4ELi3EEENS4_18smem_ptr_flag_bitsILi16EEENST_INS5_IJNSA_ILi8EEESG_EEENS5_IJSG_SB_EEEEEEEvNS4_8identityES10_S1A_vS1B_EENS_8epilogue10collective6detail29Sm90TmaWarpSpecializedAdapterINS1E_15DefaultEpilogueISI_SJ_SJ_NS1D_6thread17LinearCombinationISI_Li1EffLNS1I_9ScaleType4KindE0ELNS_15FloatRoundStyleE2ESI_EENS1_15EpilogueDefaultEEEEEvvEEEEvNT_6ParamsE,"ax",@progbits
	.align	128
.text._ZN7cutlass13device_kernelINS_4gemm6kernel13GemmUniversalIN4cute5tupleIJiiiiEEENS1_10collective13CollectiveMmaINS1_34MainloopSm90TmaGmmaWarpSpecializedILi2ENS5_IJNS4_1CILi1EEESB_SB_EEENS1_32KernelTmaWarpSpecializedPingpongEEENS5_IJNSA_ILi64EEESF_NSA_ILi32EEEEEENS_10bfloat16_tENS5_IJlSB_lEEESI_SJ_NS4_8TiledMMAINS4_8MMA_AtomIJNS4_4SM904GMMA27MMA_64x64x16_F32BF16BF16_SSILNSN_5MajorE0ELSP_0ELNSN_7ScaleInE1ELSQ_1EEEEEENS4_6LayoutISC_NS5_IJNSA_ILi0EEESU_SU_EEEEENS5_IJNS4_10UnderscoreESX_SX_EEEEENS4_13SM90_TMA_LOADENS4_14ComposedLayoutINS4_7SwizzleILi2ELi4ELi3EEENS4_18smem_ptr_flag_bitsILi16EEENST_INS5_IJNSA_ILi8EEESG_EEENS5_IJSG_SB_EEEEEEEvNS4_8identityES10_S1A_vS1B_EENS_8epilogue10collective6detail29Sm90TmaWarpSpecializedAdapterINS1E_15DefaultEpilogueISI_SJ_SJ_NS1D_6thread17LinearCombinationISI_Li1EffLNS1I_9ScaleType4KindE0ELNS_15FloatRoundStyleE2ESI_EENS1_15EpilogueDefaultEEEEEvvEEEEvNT_6ParamsE:
        .type           _ZN7cutlass13device_kernelINS_4gemm6kernel13GemmUniversalIN4cute5tupleIJiiiiEEENS1_10collective13CollectiveMmaINS1_34MainloopSm90TmaGmmaWarpSpecializedILi2ENS5_IJNS4_1CILi1EEESB_SB_EEENS1_32KernelTmaWarpSpecializedPingpongEEENS5_IJNSA_ILi64EEESF_NSA_ILi32EEEEEENS_10bfloat16_tENS5_IJlSB_lEEESI_SJ_NS4_8TiledMMAINS4_8MMA_AtomIJNS4_4SM904GMMA27MMA_64x64x16_F32BF16BF16_SSILNSN_5MajorE0ELSP_0ELNSN_7ScaleInE1ELSQ_1EEEEEENS4_6LayoutISC_NS5_IJNSA_ILi0EEESU_SU_EEEEENS5_IJNS4_10UnderscoreESX_SX_EEEEENS4_13SM90_TMA_LOADENS4_14ComposedLayoutINS4_7SwizzleILi2ELi4ELi3EEENS4_18smem_ptr_flag_bitsILi16EEENST_INS5_IJNSA_ILi8EEESG_EEENS5_IJSG_SB_EEEEEEEvNS4_8identityES10_S1A_vS1B_EENS_8epilogue10collective6detail29Sm90TmaWarpSpecializedAdapterINS1E_15DefaultEpilogueISI_SJ_SJ_NS1D_6thread17LinearCombinationISI_Li1EffLNS1I_9ScaleType4KindE0ELNS_15FloatRoundStyleE2ESI_EENS1_15EpilogueDefaultEEEEEvvEEEEvNT_6ParamsE,@function
        .size           _ZN7cutlass13device_kernelINS_4gemm6kernel13GemmUniversalIN4cute5tupleIJiiiiEEENS1_10collective13CollectiveMmaINS1_34MainloopSm90TmaGmmaWarpSpecializedILi2ENS5_IJNS4_1CILi1EEESB_SB_EEENS1_32KernelTmaWarpSpecializedPingpongEEENS5_IJNSA_ILi64EEESF_NSA_ILi32EEEEEENS_10bfloat16_tENS5_IJlSB_lEEESI_SJ_NS4_8TiledMMAINS4_8MMA_AtomIJNS4_4SM904GMMA27MMA_64x64x16_F32BF16BF16_SSILNSN_5MajorE0ELSP_0ELNSN_7ScaleInE1ELSQ_1EEEEEENS4_6LayoutISC_NS5_IJNSA_ILi0EEESU_SU_EEEEENS5_IJNS4_10UnderscoreESX_SX_EEEEENS4_13SM90_TMA_LOADENS4_14ComposedLayoutINS4_7SwizzleILi2ELi4ELi3EEENS4_18smem_ptr_flag_bitsILi16EEENST_INS5_IJNSA_ILi8EEESG_EEENS5_IJSG_SB_EEEEEEEvNS4_8identityES10_S1A_vS1B_EENS_8epilogue10collective6detail29Sm90TmaWarpSpecializedAdapterINS1E_15DefaultEpilogueISI_SJ_SJ_NS1D_6thread17LinearCombinationISI_Li1EffLNS1I_9ScaleType4KindE0ELNS_15FloatRoundStyleE2ESI_EENS1_15EpilogueDefaultEEEEEvvEEEEvNT_6ParamsE,(.L_x_128 - _ZN7cutlass13device_kernelINS_4gemm6kernel13GemmUniversalIN4cute5tupleIJiiiiEEENS1_10collective13CollectiveMmaINS1_34MainloopSm90TmaGmmaWarpSpecializedILi2ENS5_IJNS4_1CILi1EEESB_SB_EEENS1_32KernelTmaWarpSpecializedPingpongEEENS5_IJNSA_ILi64EEESF_NSA_ILi32EEEEEENS_10bfloat16_tENS5_IJlSB_lEEESI_SJ_NS4_8TiledMMAINS4_8MMA_AtomIJNS4_4SM904GMMA27MMA_64x64x16_F32BF16BF16_SSILNSN_5MajorE0ELSP_0ELNSN_7ScaleInE1ELSQ_1EEEEEENS4_6LayoutISC_NS5_IJNSA_ILi0EEESU_SU_EEEEENS5_IJNS4_10UnderscoreESX_SX_EEEEENS4_13SM90_TMA_LOADENS4_14ComposedLayoutINS4_7SwizzleILi2ELi4ELi3EEENS4_18smem_ptr_flag_bitsILi16EEENST_INS5_IJNSA_ILi8EEESG_EEENS5_IJSG_SB_EEEEEEEvNS4_8identityES10_S1A_vS1B_EENS_8epilogue10collective6detail29Sm90TmaWarpSpecializedAdapterINS1E_15DefaultEpilogueISI_SJ_SJ_NS1D_6thread17LinearCombinationISI_Li1EffLNS1I_9ScaleType4KindE0ELNS_15FloatRoundStyleE2ESI_EENS1_15EpilogueDefaultEEEEEvvEEEEvNT_6ParamsE)
        .other          _ZN7cutlass13device_kernelINS_4gemm6kernel13GemmUniversalIN4cute5tupleIJiiiiEEENS1_10collective13CollectiveMmaINS1_34MainloopSm90TmaGmmaWarpSpecializedILi2ENS5_IJNS4_1CILi1EEESB_SB_EEENS1_32KernelTmaWarpSpecializedPingpongEEENS5_IJNSA_ILi64EEESF_NSA_ILi32EEEEEENS_10bfloat16_tENS5_IJlSB_lEEESI_SJ_NS4_8TiledMMAINS4_8MMA_AtomIJNS4_4SM904GMMA27MMA_64x64x16_F32BF16BF16_SSILNSN_5MajorE0ELSP_0ELNSN_7ScaleInE1ELSQ_1EEEEEENS4_6LayoutISC_NS5_IJNSA_ILi0EEESU_SU_EEEEENS5_IJNS4_10UnderscoreESX_SX_EEEEENS4_13SM90_TMA_LOADENS4_14ComposedLayoutINS4_7SwizzleILi2ELi4ELi3EEENS4_18smem_ptr_flag_bitsILi16EEENST_INS5_IJNSA_ILi8EEESG_EEENS5_IJSG_SB_EEEEEEEvNS4_8identityES10_S1A_vS1B_EENS_8epilogue10collective6detail29Sm90TmaWarpSpecializedAdapterINS1E_15DefaultEpilogueISI_SJ_SJ_NS1D_6thread17LinearCombinationISI_Li1EffLNS1I_9ScaleType4KindE0ELNS_15FloatRoundStyleE2ESI_EENS1_15EpilogueDefaultEEEEEvvEEEEvNT_6ParamsE,@"STO_CUDA_ENTRY STV_DEFAULT"
_ZN7cutlass13device_kernelINS_4gemm6kernel13GemmUniversalIN4cute5tupleIJiiiiEEENS1_10collective13CollectiveMmaINS1_34MainloopSm90TmaGmmaWarpSpecializedILi2ENS5_IJNS4_1CILi1EEESB_SB_EEENS1_32KernelTmaWarpSpecializedPingpongEEENS5_IJNSA_ILi64EEESF_NSA_ILi32EEEEEENS_10bfloat16_tENS5_IJlSB_lEEESI_SJ_NS4_8TiledMMAINS4_8MMA_AtomIJNS4_4SM904GMMA27MMA_64x64x16_F32BF16BF16_SSILNSN_5MajorE0ELSP_0ELNSN_7ScaleInE1ELSQ_1EEEEEENS4_6LayoutISC_NS5_IJNSA_ILi0EEESU_SU_EEEEENS5_IJNS4_10UnderscoreESX_SX_EEEEENS4_13SM90_TMA_LOADENS4_14ComposedLayoutINS4_7SwizzleILi2ELi4ELi3EEENS4_18smem_ptr_flag_bitsILi16EEENST_INS5_IJNSA_ILi8EEESG_EEENS5_IJSG_SB_EEEEEEEvNS4_8identityES10_S1A_vS1B_EENS_8epilogue10collective6detail29Sm90TmaWarpSpecializedAdapterINS1E_15DefaultEpilogueISI_SJ_SJ_NS1D_6thread17LinearCombinationISI_Li1EffLNS1I_9ScaleType4KindE0ELNS_15FloatRoundStyleE2ESI_EENS1_15EpilogueDefaultEEEEEvvEEEEvNT_6ParamsE:
[----:B------:R-:W0:Y:S01]  /*0000*/  LDC R1, c[0x0][0x28] ;  /* 0x00000a00ff017b82 */ /* 0x000e220000000800 */
[----:B------:R-:W1:Y:S01]  /*0010*/  S2R R4, SR_TID.X ;  /* 0x0000000000047919 */ /* 0x000e620000002100 */
[----:B------:R-:W-:Y:S01]  /*0020*/  ELECT P0, URZ, PT ;  /* 0x00000000003f782f */ /* 0x000fe20003800000 */
[----:B------:R-:W-:Y:S01]  /*0030*/  BSSY B0, `(.L_x_0) ;  /* 0x0000014000007945 */ /* 0x000fe20003800000 */
[----:B-1----:R-:W-:-:S05]  /*0040*/  SHF.R.U32.HI R0, RZ, 0x5, R4 ;  /* 0x00000005ff007819 */ /* 0x002fca0000011604 */
[----:B------:R-:W1:Y:S02]  /*0050*/  SHFL.IDX PT, R2, R0, RZ, 0x1f ;  /* 0x00001fff00027589 */ /* 0x000e6400000e0000 */
[----:B-1----:R-:W-:Y:S02]  /*0060*/  R2UR UR8, R2 ;  /* 0x00000000020872ca */ /* 0x002fe400000e0000 */
[----:B------:R-:W-:-:S05]  /*0070*/  SHF.R.U32.HI R2, RZ, 0x7, R4 ;  /* 0x00000007ff027819 */ /* 0x000fca0000011604 */
[----:B------:R1:W2:Y:S06]  /*0080*/  SHFL.IDX PT, R3, R2, RZ, 0x1f ;  /* 0x00001fff02037589 */ /* 0x0002ac00000e0000 */
[----:B------:R-:W-:Y:S02]  /*0090*/  USHF.R.S32.HI UR4, URZ, 0x1f, UR8 ;  /* 0x0000001f3f047899 */ /* 0x000fe40008011408 */
[----:B------:R-:W-:Y:S02]  /*00a0*/  ISETP.NE.OR P0, PT, RZ, UR8, !P0 ;  /* 0x00000008ff007c0c */ /* 0x000fe4000c705670 */
[----:B------:R-:W-:-:S04]  /*00b0*/  ULEA.HI UR4, UR4, UR8, URZ, 0x2 ;  /* 0x0000000804047291 */ /* 0x000fc8000f8f103f */
[----:B------:R-:W-:-:S04]  /*00c0*/  ULOP3.LUT UR4, UR4, 0xfffffffc, URZ, 0xc0, !UPT ;  /* 0xfffffffc04047892 */ /* 0x000fc8000f8ec03f */
[----:B------:R-:W-:-:S03]  /*00d0*/  UIADD3 UR8, UR8, -UR4, URZ ;  /* 0x8000000408087290 */ /* 0x000fc6000fffe03f */
[----:B01----:R-:W-:Y:S09]  /*00e0*/  @P0 BRA `(.L_x_1) ;  /* 0x0000000000200947 */ /* 0x003ff20003800000 */
[----:B------:R-:W-:Y:S02]  /*00f0*/  ULDC.64 UR4, c[0x0][0x198] ;  /* 0x0000660000047ab9 */ /* 0x000fe40000000a00 */
[----:B------:R-:W-:Y:S02]  /*0100*/  UIADD3 UR6, UP0, UR4, 0xf0, URZ ;  /* 0x000000f004067890 */ /* 0x000fe4000ff1e03f */
[----:B------:R-:W-:Y:S02]  /*0110*/  UIADD3 UR4, UP1, UR4, 0x1f0, URZ ;  /* 0x000001f004047890 */ /* 0x000fe4000ff3e03f */
[----:B------:R-:W-:Y:S02]  /*0120*/  UIADD3.X UR7, URZ, UR5, URZ, UP0, !UPT ;  /* 0x000000053f077290 */ /* 0x000fe400087fe43f */
[----:B------:R-:W-:-:S07]  /*0130*/  UIADD3.X UR5, URZ, UR5, URZ, UP1, !UPT ;  /* 0x000000053f057290 */ /* 0x000fce0008ffe43f */
[----:B------:R0:W-:Y:S02]  /*0140*/  UTMACCTL.PF [UR6] ;  /* 0x00000000060079b9 */ /* 0x0001e40008040000 */
[----:B------:R0:W-:Y:S02]  /*0150*/  UTMACCTL.PF [UR4] ;  /* 0x00000000040079b9 */ /* 0x0001e40008040000 */
[----:B0-----:R-:W-:Y:S01]  /*0160*/  NOP ;  /* 0x0000000000007918 */ /* 0x001fe20000000000 */
.L_x_1:
[----:B------:R-:W-:Y:S05]  /*0170*/  BSYNC B0 ;  /* 0x0000000000007941 */ /* 0x000fea0003800000 */
.L_x_0:
[----:B------:R-:W0:Y:S01]  /*0180*/  SHFL.IDX PT, R5, R0, RZ, 0x1f ;  /* 0x00001fff00057589 */ /* 0x000e2200000e0000 */
[----:B--2---:R-:W-:Y:S01]  /*0190*/  R2UR UR15, R3 ;  /* 0x00000000030f72ca */ /* 0x004fe200000e0000 */
[----:B------:R-:W-:-:S04]  /*01a0*/  UISETP.NE.AND UP0, UPT, UR8, 0x3, UPT ;  /* 0x000000030800788c */ /* 0x000fc8000bf05270 */
[----:B------:R-:W-:-:S08]  /*01b0*/  UISETP.EQ.OR UP0, UPT, UR8, URZ, !UP0 ;  /* 0x0000003f0800728c */ /* 0x000fd0000c702670 */
[----:B------:R-:W-:Y:S02]  /*01c0*/  UIADD3 UR18, UR15, -0x1, URZ ;  /* 0xffffffff0f127890 */ /* 0x000fe4000fffe03f */
[----:B------:R-:W-:Y:S02]  /*01d0*/  UISETP.EQ.AND UP0, UPT, UR15, URZ, UP0 ;  /* 0x0000003f0f00728c */ /* 0x000fe40008702270 */
[----:B------:R-:W-:Y:S02]  /*01e0*/  UISETP.GE.U32.AND UP1, UPT, UR18, 0x2, UPT ;  /* 0x000000021200788c */ /* 0x000fe4000bf26070 */
[----:B------:R-:W-:Y:S01]  /*01f0*/  USEL UR36, URZ, 0x1, !UP0 ;  /* 0x000000013f247887 */ /* 0x000fe2000c000000 */
[----:B0-----:R-:W-:-:S03]  /*0200*/  ISETP.NE.AND P0, PT, R5, RZ, PT ;  /* 0x000000ff0500720c */ /* 0x001fc60003f05270 */
[----:B------:R-:W-:-:S10]  /*0210*/  USEL UR36, UR36, 0x2, UP1 ;  /* 0x0000000224247887 */ /* 0x000fd40008800000 */
[----:B------:R-:W-:Y:S05]  /*0220*/  @P0 BRA `(.L_x_2) ;  /* 0x0000000000480947 */ /* 0x000fea0003800000 */
[----:B------:R-:W0:Y:S01]  /*0230*/  S2UR UR9, SR_CgaCtaId ;  /* 0x00000000000979c3 */ /* 0x000e220000008800 */
[----:B------:R-:W-:Y:S01]  /*0240*/  UMOV UR4, 0x400 ;  /* 0x0000040000047882 */ /* 0x000fe20000000000 */
[----:B------:R-:W-:Y:S01]  /*0250*/  UMOV UR5, 0x1 ;  /* 0x0000000100057882 */ /* 0x000fe20000000000 */
[----:B------:R-:W-:Y:S01]  /*0260*/  UMOV UR6, 0x80 ;  /* 0x0000008000067882 */ /* 0x000fe20000000000 */
[----:B------:R-:W-:Y:S01]  /*0270*/  ELECT P0, URZ, PT ;  /* 0x00000000003f782f */ /* 0x000fe20003800000 */
[----:B------:R-:W-:-:S04]  /*0280*/  UIADD3 UR6, -UR6, 0x100000, URZ ;  /* 0x0010000006067890 */ /* 0x000fc8000fffe13f */
[----:B------:R-:W-:Y:S02]  /*0290*/  USHF.L.U32 UR7, UR6, 0xb, URZ ;  /* 0x0000000b06077899 */ /* 0x000fe4000800063f */
[----:B------:R-:W-:Y:S02]  /*02a0*/  USHF.L.U32 UR6, UR6, 0x1, URZ ;  /* 0x0000000106067899 */ /* 0x000fe4000800063f */
[----:B0-----:R-:W-:Y:S02]  /*02b0*/  ULEA UR9, UR9, UR4, 0x18 ;  /* 0x0000000409097291 */ /* 0x001fe4000f8ec03f */
[----:B------:R-:W-:-:S04]  /*02c0*/  UIADD3 UR4, -UR5, 0x100000, URZ ;  /* 0x0010000005047890 */ /* 0x000fc8000fffe13f */
[----:B------:R-:W-:Y:S02]  /*02d0*/  USHF.L.U32 UR5, UR4, 0xb, URZ ;  /* 0x0000000b04057899 */ /* 0x000fe4000800063f */
[----:B------:R-:W-:Y:S01]  /*02e0*/  USHF.L.U32 UR4, UR4, 0x1, URZ ;  /* 0x0000000104047899 */ /* 0x000fe2000800063f */
[----:B------:R-:W0:Y:S11]  /*02f0*/  FENCE.VIEW.ASYNC.S ;  /* 0x00000000000073c6 */ /* 0x000e360000000000 */
[----:B0-----:R0:W1:Y:S01]  /*0300*/  SYNCS.EXCH.64 URZ, [UR9], UR4 ;  /* 0x00000004093f75b2 */ /* 0x0010620008000100 */
[----:B------:R0:W2:Y:S01]  /*0310*/  SYNCS.EXCH.64 URZ, [UR9+0x10], UR6 ;  /* 0x00001006093f75b2 */ /* 0x0000a20008000100 */
[----:B------:R0:W3:Y:S01]  /*0320*/  SYNCS.EXCH.64 URZ, [UR9+0x8], UR4 ;  /* 0x00000804093f75b2 */ /* 0x0000e20008000100 */
[----:B------:R0:W4:Y:S01]  /*0330*/  SYNCS.EXCH.64 URZ, [UR9+0x18], UR6 ;  /* 0x00001806093f75b2 */ /* 0x0001220008000100 */
[----:B------:R-:W-:Y:S01]  /*0340*/  NOP ;  /* 0x0000000000007918 */ /* 0x000fe20000000000 */
.L_x_2:
[----:B------:R-:W5:Y:S01]  /*0350*/  SHFL.IDX PT, R5, R0, RZ, 0x1f ;  /* 0x00001fff00057589 */ /* 0x000f6200000e0000 */
[----:B------:R-:W-:Y:S01]  /*0360*/  ELECT P0, URZ, PT ;  /* 0x00000000003f782f */ /* 0x000fe20003800000 */
[----:B------:R-:W-:Y:S01]  /*0370*/  NOP ;  /* 0x0000000000007918 */ /* 0x000fe20000000000 */
[----:B------:R-:W-:Y:S01]  /*0380*/  ELECT P1, URZ, PT ;  /* 0x00000000003f782f */ /* 0x000fe20003820000 */
[----:B------:R-:W1:Y:S01]  /*0390*/  SHFL.IDX PT, R3, R0, RZ, 0x1f ;  /* 0x00001fff00037589 */ /* 0x000e6200000e0000 */
[----:B0-----:R-:W-:Y:S01]  /*03a0*/  UMOV UR4, 0x20 ;  /* 0x0000002000047882 */ /* 0x001fe20000000000 */
[----:B------:R-:W-:Y:S01]  /*03b0*/  UMOV UR12, 0x80 ;  /* 0x00000080000c7882 */ /* 0x000fe20000000000 */
[----:B------:R-:W-:Y:S01]  /*03c0*/  NOP ;  /* 0x0000000000007918 */ /* 0x000fe20000000000 */
[----:B------:R0:W0:Y:S01]  /*03d0*/  SHFL.IDX PT, R0, R2, RZ, 0x1f ;  /* 0x00001fff02007589 */ /* 0x00002200000e0000 */
[----:B------:R-:W-:Y:S01]  /*03e0*/  ULDC.64 UR52, c[0x0][0x208] ;  /* 0x0000820000347ab9 */ /* 0x000fe20000000a00 */
[----:B-----5:R-:W-:-:S02]  /*03f0*/  ISETP.NE.OR P0, PT, R5, RZ, !P0 ;  /* 0x000000ff0500720c */ /* 0x020fc40004705670 */
[----:B-1----:R-:W-:Y:S02]  /*0400*/  ISETP.NE.OR P1, PT, R3, RZ, !P1 ;  /* 0x000000ff0300720c */ /* 0x002fe40004f25670 */
[----:B------:R-:W-:-:S04]  /*0410*/  SHF.R.S32.HI R3, RZ, 0x1f, R4 ;  /* 0x0000001fff037819 */ /* 0x000fc80000011404 */
[----:B------:R-:W-:-:S05]  /*0420*/  LEA.HI R3, R3, R4, RZ, 0x7 ;  /* 0x0000000403037211 */ /* 0x000fca00078f38ff */
[----:B------:R-:W-:Y:S01]  /*0430*/  VOTEU.ALL UP0, P0 ;  /* 0x00000000003f7886 */ /* 0x000fe20000000000 */
[----:B------:R-:W-:Y:S01]  /*0440*/  LOP3.LUT R3, R3, 0xffffff80, RZ, 0xc0, !PT ;  /* 0xffffff8003037812 */ /* 0x000fe200078ec0ff */
[----:B------:R-:W-:-:S03]  /*0450*/  VOTEU.ALL UP1, P1 ;  /* 0x00000000003f7886 */ /* 0x000fc60000820000 */
[----:B------:R-:W1:Y:S01]  /*0460*/  @!UP0 S2UR UR7, SR_CgaCtaId ;  /* 0x00000000000789c3 */ /* 0x000e620000008800 */
[----:B------:R-:W-:Y:S01]  /*0470*/  @!UP0 UMOV UR6, 0x400 ;  /* 0x0000040000068882 */ /* 0x000fe20000000000 */
[----:B------:R-:W-:-:S04]  /*0480*/  @!UP0 UIADD3 UR4, -UR4, 0x100000, URZ ;  /* 0x0010000004048890 */ /* 0x000fc8000fffe13f */
[----:B------:R-:W-:Y:S02]  /*0490*/  @!UP0 USHF.L.U32 UR5, UR4, 0xb, URZ ;  /* 0x0000000b04058899 */ /* 0x000fe4000800063f */
[----:B------:R-:W-:Y:S01]  /*04a0*/  @!UP0 USHF.L.U32 UR4, UR4, 0x1, URZ ;  /* 0x0000000104048899 */ /* 0x000fe2000800063f */
[----:B------:R-:W-:Y:S01]  /*04b0*/  IMAD.IADD R3, R4, 0x1, -R3 ;  /* 0x0000000104037824 */ /* 0x000fe200078e0a03 */
[----:B------:R-:W-:Y:S01]  /*04c0*/  @!UP1 UMOV UR10, 0x400 ;  /* 0x00000400000a9882 */ /* 0x000fe20000000000 */
[----:B------:R-:W-:Y:S01]  /*04d0*/  VOTEU.ALL UP2, P1 ;  /* 0x00000000003f7886 */ /* 0x000fe20000840000 */
[----:B------:R-:W-:Y:S01]  /*04e0*/  VOTEU.ALL UP3, P1 ;  /* 0x00000000003f7886 */ /* 0x000fe20000860000 */
[----:B------:R-:W-:Y:S01]  /*04f0*/  VOTEU.ALL UP4, P1 ;  /* 0x00000000003f7886 */ /* 0x000fe20000880000 */
[----:B------:R-:W5:Y:S01]  /*0500*/  @!UP1 S2UR UR11, SR_CgaCtaId ;  /* 0x00000000000b99c3 */ /* 0x000f620000008800 */
[----:B------:R-:W-:Y:S01]  /*0510*/  VOTEU.ALL UP5, P1 ;  /* 0x00000000003f7886 */ /* 0x000fe200008a0000 */
[----:B------:R-:W-:Y:S01]  /*0520*/  ISETP.NE.AND P1, PT, RZ, UR15, PT ;  /* 0x0000000fff007c0c */ /* 0x000fe2000bf25270 */
[----:B-1----:R-:W-:-:S02]  /*0530*/  @!UP0 ULEA UR9, UR7, UR6, 0x18 ;  /* 0x0000000607098291 */ /* 0x002fc4000f8ec03f */
[----:B------:R-:W-:-:S04]  /*0540*/  @!UP1 UIADD3 UR6, -UR12, 0x100000, URZ ;  /* 0x001000000c069890 */ /* 0x000fc8000fffe13f */
[----:B------:R-:W-:Y:S02]  /*0550*/  @!UP1 USHF.L.U32 UR7, UR6, 0xb, URZ ;  /* 0x0000000b06079899 */ /* 0x000fe4000800063f */
[----:B------:R-:W-:Y:S01]  /*0560*/  @!UP1 USHF.L.U32 UR6, UR6, 0x1, URZ ;  /* 0x0000000106069899 */ /* 0x000fe2000800063f */
[----:B------:R-:W-:Y:S01]  /*0570*/  VOTEU.ALL UP0, P0 ;  /* 0x00000000003f7886 */ /* 0x000fe20000000000 */
[----:B-----5:R-:W-:Y:S01]  /*0580*/  @!UP1 ULEA UR10, UR11, UR10, 0x18 ;  /* 0x0000000a0b0a9291 */ /* 0x020fe2000f8ec03f */
[----:B------:R-:W-:Y:S01]  /*0590*/  VOTEU.ALL UP1, P0 ;  /* 0x00000000003f7886 */ /* 0x000fe20000020000 */
[----:B------:R-:W1:Y:S02]  /*05a0*/  FENCE.VIEW.ASYNC.S ;  /* 0x00000000000073c6 */ /* 0x000e640000000000 */
[----:B-1----:R-:W2:Y:S02]  /*05b0*/  @!UP0 SYNCS.EXCH.64 URZ, [UR9+0x50], UR4 ;  /* 0x00005004093f85b2 */ /* 0x002ea40008000100 */
[----:B------:R1:W2:Y:S01]  /*05c0*/  @!UP1 SYNCS.EXCH.64 URZ, [UR9+0x58], UR4 ;  /* 0x00005804093f95b2 */ /* 0x0002a20008000100 */
[----:B------:R-:W-:Y:S01]  /*05d0*/  NOP ;  /* 0x0000000000007918 */ /* 0x000fe20000000000 */
[----:B-1----:R-:W-:-:S02]  /*05e0*/  ULDC.64 UR4, c[0x0][0x598] ;  /* 0x0001660000047ab9 */ /* 0x002fc40000000a00 */
[----:B------:R-:W-:Y:S02]  /*05f0*/  ISETP.NE.U32.AND P0, PT, RZ, UR4, PT ;  /* 0x00000004ff007c0c */ /* 0x000fe4000bf05070 */
[----:B------:R1:W2:Y:S02]  /*0600*/  @!UP2 SYNCS.EXCH.64 URZ, [UR10+0x30], UR6 ;  /* 0x000030060a3fa5b2 */ /* 0x0002a40008000100 */
[----:B------:R-:W-:Y:S01]  /*0610*/  ISETP.NE.AND.EX P0, PT, RZ, UR5, PT, P0 ;  /* 0x00000005ff007c0c */ /* 0x000fe2000bf05300 */
[----:B------:R1:W2:Y:S01]  /*0620*/  @!UP3 SYNCS.EXCH.64 URZ, [UR10+0x38], UR6 ;  /* 0x000038060a3fb5b2 */ /* 0x0002a20008000100 */
[----:B------:R1:W2:Y:S01]  /*0630*/  @!UP4 SYNCS.EXCH.64 URZ, [UR10+0x40], UR6 ;  /* 0x000040060a3fc5b2 */ /* 0x0002a20008000100 */
[----:B------:R1:W2:Y:S01]  /*0640*/  @!UP5 SYNCS.EXCH.64 URZ, [UR10+0x48], UR6 ;  /* 0x000048060a3fd5b2 */ /* 0x0002a20008000100 */
[----:B------:R-:W-:Y:S01]  /*0650*/  NOP ;  /* 0x0000000000007918 */ /* 0x000fe20000000000 */
[----:B--234-:R-:W-:Y:S08]  /*0660*/  BAR.SYNC.DEFER_BLOCKING 0x0 ;  /* 0x0000000000007b1d */ /* 0x01cff00000010000 */
[----:B01----:R-:W-:Y:S05]  /*0670*/  @!P0 BRA `(.L_x_3) ;  /* 0x00000000001c8947 */ /* 0x003fea0003800000 */
[----:B------:R-:W0:Y:S02]  /*0680*/  LDC.64 R6, c[0x0][0x598] ;  /* 0x00016600ff067b82 */ /* 0x000e240000000a00 */
[----:B0-----:R-:W2:Y:S02]  /*0690*/  LDG.E.64 R6, desc[UR52][R6.64] ;  /* 0x0000003406067981 */ /* 0x001ea4000c1e1b00 */
[----:B--2---:R-:W-:-:S04]  /*06a0*/  ISETP.NE.U32.AND P0, PT, R6, RZ, PT ;  /* 0x000000ff0600720c */ /* 0x004fc80003f05070 */
[----:B------:R-:W-:-:S13]  /*06b0*/  ISETP.NE.AND.EX P0, PT, R7, RZ, PT, P0 ;  /* 0x000000ff0700720c */ /* 0x000fda0003f05300 */
[----:B------:R-:W-:Y:S05]  /*06c0*/  @!P0 BRA `(.L_x_3) ;  /* 0x0000000000088947 */ /* 0x000fea0003800000 */
[----:B------:R1:W5:Y:S01]  /*06d0*/  LD.E R22, desc[UR52][R6.64] ;  /* 0x0000003406167980 */ /* 0x000362000c101900 */
[----:B------:R-:W-:Y:S05]  /*06e0*/  BRA `(.L_x_4) ;  /* 0x0000000000247947 */ /* 0x000fea0003800000 */
.L_x_3:
[----:B------:R-:W-:Y:S02]  /*06f0*/  ULDC.64 UR4, c[0x0][0x588] ;  /* 0x0001620000047ab9 */ /* 0x000fe40000000a00 */
[----:B------:R-:W-:-:S04]  /*0700*/  ISETP.NE.U32.AND P0, PT, RZ, UR4, PT ;  /* 0x00000004ff007c0c */ /* 0x000fc8000bf05070 */
[----:B------:R-:W-:-:S13]  /*0710*/  ISETP.NE.AND.EX P0, PT, RZ, UR5, PT, P0 ;  /* 0x00000005ff007c0c */ /* 0x000fda000bf05300 */
[----:B------:R-:W-:Y:S05]  /*0720*/  @!P0 BRA `(.L_x_5) ;  /* 0x00000000000c8947 */ /* 0x000fea0003800000 */
[----:B------:R-:W0:Y:S02]  /*0730*/  LDC.64 R22, c[0x0][0x588] ;  /* 0x00016200ff167b82 */ /* 0x000e240000000a00 */
[----:B0-----:R0:W5:Y:S01]  /*0740*/  LDG.E R22, desc[UR52][R22.64] ;  /* 0x0000003416167981 */ /* 0x001162000c1e1900 */
[----:B------:R-:W-:Y:S05]  /*0750*/  BRA `(.L_x_4) ;  /* 0x0000000000087947 */ /* 0x000fea0003800000 */
.L_x_5:
[----:B------:R-:W-:Y:S02]  /*0760*/  ULDC UR4, c[0x0][0x580] ;  /* 0x0001600000047ab9 */ /* 0x000fe40000000800 */
[----:B------:R-:W-:-:S07]  /*0770*/  IMAD.U32 R22, RZ, RZ, UR4 ;  /* 0x00000004ff167e24 */ /* 0x000fce000f8e00ff */
.L_x_4:
[----:B------:R-:W-:Y:S02]  /*0780*/  ULDC.64 UR4, c[0x0][0x5a0] ;  /* 0x0001680000047ab9 */ /* 0x000fe40000000a00 */
[----:B------:R-:W-:-:S04]  /*0790*/  ISETP.NE.U32.AND P0, PT, RZ, UR4, PT ;  /* 0x00000004ff007c0c */ /* 0x000fc8000bf05070 */
[----:B------:R-:W-:-:S13]  /*07a0*/  ISETP.NE.AND.EX P0, PT, RZ, UR5, PT, P0 ;  /* 0x00000005ff007c0c */ /* 0x000fda000bf05300 */
[----:B------:R-:W-:Y:S05]  /*07b0*/  @!P0 BRA `(.L_x_6) ;  /* 0x00000000001c8947 */ /* 0x000fea0003800000 */
[----:B-1----:R-:W1:Y:S02]  /*07c0*/  LDC.64 R6, c[0x0][0x5a0] ;  /* 0x00016800ff067b82 */ /* 0x002e640000000a00 */
[----:B-1----:R-:W2:Y:S02]  /*07d0*/  LDG.E.64 R6, desc[UR52][R6.64] ;  /* 0x0000003406067981 */ /* 0x002ea4000c1e1b00 */
[----:B--2---:R-:W-:-:S04]  /*07e0*/  ISETP.NE.U32.AND P0, PT, R6, RZ, PT ;  /* 0x000000ff0600720c */ /* 0x004fc80003f05070 */
[----:B------:R-:W-:-:S13]  /*07f0*/  ISETP.NE.AND.EX P0, PT, R7, RZ, PT, P0 ;  /* 0x000000ff0700720c */ /* 0x000fda0003f05300 */
[----:B------:R-:W-:Y:S05]  /*0800*/  @!P0 BRA `(.L_x_6) ;  /* 0x0000000000088947 */ /* 0x000fea0003800000 */
[----:B0-----:R2:W5:Y:S01]  /*0810*/  LD.E R23, desc[UR52][R6.64] ;  /* 0x0000003406177980 */ /* 0x001562000c101900 */
[----:B------:R-:W-:Y:S05]  /*0820*/  BRA `(.L_x_7) ;  /* 0x0000000000247947 */ /* 0x000fea0003800000 */
.L_x_6:
[----:B------:R-:W-:Y:S02]  /*0830*/  ULDC.64 UR4, c[0x0][0x590] ;  /* 0x0001640000047ab9 */ /* 0x000fe40000000a00 */
[----:B------:R-:W-:-:S04]  /*0840*/  ISETP.NE.U32.AND P0, PT, RZ, UR4, PT ;  /* 0x00000004ff007c0c */ /* 0x000fc8000bf05070 */
[----:B------:R-:W-:-:S13]  /*0850*/  ISETP.NE.AND.EX P0, PT, RZ, UR5, PT, P0 ;  /* 0x00000005ff007c0c */ /* 0x000fda000bf05300 */
[----:B------:R-:W-:Y:S05]  /*0860*/  @!P0 BRA `(.L_x_8) ;  /* 0x00000000000c8947 */ /* 0x000fea0003800000 */
[----:B-1----:R-:W0:Y:S02]  /*0870*/  LDC.64 R6, c[0x0][0x590] ;  /* 0x00016400ff067b82 */ /* 0x002e240000000a00 */
[----:B0-----:R0:W5:Y:S01]  /*0880*/  LDG.E R23, desc[UR52][R6.64] ;  /* 0x0000003406177981 */ /* 0x001162000c1e1900 */
[----:B------:R-:W-:Y:S05]  /*0890*/  BRA `(.L_x_7) ;  /* 0x0000000000087947 */ /* 0x000fea0003800000 */
.L_x_8:
[----:B------:R-:W-:Y:S02]  /*08a0*/  ULDC UR4, c[0x0][0x584] ;  /* 0x0001610000047ab9 */ /* 0x000fe40000000800 */
[----:B0-----:R-:W-:-:S07]  /*08b0*/  IMAD.U32 R23, RZ, RZ, UR4 ;  /* 0x00000004ff177e24 */ /* 0x001fce000f8e00ff */
.L_x_7:
[----:B------:R-:W3:Y:S01]  /*08c0*/  S2UR UR10, SR_CTAID.Y ;  /* 0x00000000000a79c3 */ /* 0x000ee20000002600 */
[----:B------:R-:W-:Y:S01]  /*08d0*/  ULDC UR5, c[0x0][0x65c] ;  /* 0x0001970000057ab9 */ /* 0x000fe20000000800 */
[----:B------:R-:W-:Y:S01]  /*08e0*/  UISETP.NE.AND UP0, UPT, UR15, 0x2, UPT ;  /* 0x000000020f00788c */ /* 0x000fe2000bf05270 */
[----:B------:R-:W-:Y:S01]  /*08f0*/  PRMT R5, RZ, 0x7610, R5 ;  /* 0x00007610ff057816 */ /* 0x000fe20000000005 */
[----:B------:R-:W-:Y:S01]  /*0900*/  UISETP.NE.AND UP2, UPT, UR5, 0x1, UPT ;  /* 0x000000010500788c */ /* 0x000fe2000bf45270 */
[----:B------:R-:W-:Y:S02]  /*0910*/  IMAD.MOV.U32 R18, RZ, RZ, -0x1 ;  /* 0xffffffffff127424 */ /* 0x000fe400078e00ff */
[----:B------:R-:W-:Y:S01]  /*0920*/  IMAD.MOV.U32 R19, RZ, RZ, -0x1 ;  /* 0xffffffffff137424 */ /* 0x000fe200078e00ff */
[----:B------:R-:W4:Y:S01]  /*0930*/  S2UR UR4, SR_CTAID.X ;  /* 0x00000000000479c3 */ /* 0x000f220000002500 */
[----:B------:R-:W-:-:S06]  /*0940*/  UP2UR UR38, UPR, URZ, 0x4 ;  /* 0x000000043f267883 */ /* 0x000fcc0008000000 */
[----:B------:R-:W-:Y:S01]  /*0950*/  @UP2 ULDC UR12, c[0x0][0x10] ;  /* 0x00000400000c2ab9 */ /* 0x000fe20000000800 */
[----:B------:R-:W-:Y:S01]  /*0960*/  @UP2 UMOV UR7, URZ ;  /* 0x0000003f00072c82 */ /* 0x000fe20008000000 */
[----:B------:R-:W-:Y:S01]  /*0970*/  @UP2 UMOV UR5, URZ ;  /* 0x0000003f00052c82 */ /* 0x000fe20008000000 */
[----:B012---:R-:W0:Y:S01]  /*0980*/  LDC.64 R6, c[0x0][0x650] ;  /* 0x00019400ff067b82 */ /* 0x007e220000000a00 */
[----:B---3--:R-:W-:Y:S02]  /*0990*/  @UP2 UMOV UR9, UR10 ;  /* 0x0000000a00092c82 */ /* 0x008fe40008000000 */
[----:B------:R-:W-:Y:S01]  /*09a0*/  @UP2 UMOV UR6, UR9 ;  /* 0x0000000900062c82 */ /* 0x000fe20008000000 */
[----:B------:R-:W-:Y:S01]  /*09b0*/  @!UP2 UMOV UR9, UR10 ;  /* 0x0000000a0009ac82 */ /* 0x000fe20008000000 */
[----:B----4-:R-:W-:-:S03]  /*09c0*/  @UP2 UIMAD.WIDE.U32 UR12, UR4, UR12, UR6 ;  /* 0x0000000c040c22a5 */ /* 0x010fc6000f8e0006 */
[----:B------:R-:W-:Y:S01]  /*09d0*/  @!UP2 ULDC UR6, c[0x0][0xc] ;  /* 0x000003000006aab9 */ /* 0x000fe20000000800 */
[----:B------:R-:W-:Y:S01]  /*09e0*/  @UP2 UIADD3 UR14, UR13, UR5, URZ ;  /* 0x000000050d0e2290 */ /* 0x000fe2000fffe03f */
[----:B------:R-:W-:Y:S02]  /*09f0*/  ULDC UR10, c[0x0][0xc] ;  /* 0x00000300000a7ab9 */ /* 0x000fe40000000800 */
[----:B------:R-:W-:Y:S01]  /*0a00*/  UMOV UR5, URZ ;  /* 0x0000003f00057c82 */ /* 0x000fe20008000000 */
[----:B------:R-:W-:Y:S01]  /*0a10*/  ULDC UR11, c[0x0][0x10] ;  /* 0x00000400000b7ab9 */ /* 0x000fe20000000800 */
[----:B------:R-:W-:Y:S02]  /*0a20*/  @!UP2 UIMAD.WIDE.U32 UR6, UR6, UR9, UR4 ;  /* 0x000000090606a2a5 */ /* 0x000fe4000f8e0004 */
[----:B------:R-:W-:Y:S01]  /*0a30*/  UIMAD.WIDE.U32 UR10, UR10, UR11, URZ ;  /* 0x0000000b0a0a72a5 */ /* 0x000fe2000f8e003f */
[----:B------:R-:W-:-:S03]  /*0a40*/  ULDC UR13, c[0x0][0x14] ;  /* 0x00000500000d7ab9 */ /* 0x000fc60000000800 */
[----:B------:R-:W-:Y:S02]  /*0a50*/  UIMAD.WIDE.U32 UR50, UR10, UR13, URZ ;  /* 0x0000000d0a3272a5 */ /* 0x000fe4000f8e003f */
[----:B------:R-:W-:Y:S01]  /*0a60*/  UIMAD UR37, UR11, UR13, URZ ;  /* 0x0000000d0b2572a4 */ /* 0x000fe2000f8e023f */
[----:B------:R-:W-:Y:S01]  /*0a70*/  @!UP2 UMOV UR12, UR6 ;  /* 0x00000006000cac82 */ /* 0x000fe20008000000 */
[----:B------:R-:W-:Y:S02]  /*0a80*/  @!UP2 UMOV UR14, UR7 ;  /* 0x00000007000eac82 */ /* 0x000fe40008000000 */
[----:B------:R-:W-:Y:S02]  /*0a90*/  UIADD3 UR37, UR51, UR37, URZ ;  /* 0x0000002533257290 */ /* 0x000fe4000fffe03f */
[----:B------:R-:W-:-:S04]  /*0aa0*/  UIADD3 UR6, UP1, UR12, UR50, URZ ;  /* 0x000000320c067290 */ /* 0x000fc8000ff3e03f */
[----:B------:R-:W-:Y:S02]  /*0ab0*/  UIADD3.X UR7, UR14, UR37, URZ, UP1, !UPT ;  /* 0x000000250e077290 */ /* 0x000fe40008ffe43f */
[----:B------:R-:W-:Y:S02]  /*0ac0*/  USEL UR6, UR6, UR12, !UP0 ;  /* 0x0000000c06067287 */ /* 0x000fe4000c000000 */
[----:B------:R-:W-:-:S04]  /*0ad0*/  USEL UR7, UR7, UR14, !UP0 ;  /* 0x0000000e07077287 */ /* 0x000fc8000c000000 */
[----:B0-----:R-:W-:Y:S01]  /*0ae0*/  ISETP.LE.U32.AND P0, PT, R6, UR6, PT ;  /* 0x0000000606007c0c */ /* 0x001fe2000bf03070 */
[----:B------:R-:W-:Y:S02]  /*0af0*/  IMAD.U32 R16, RZ, RZ, UR6 ;  /* 0x00000006ff107e24 */ /* 0x000fe4000f8e00ff */
[----:B------:R-:W-:Y:S02]  /*0b00*/  IMAD.U32 R2, RZ, RZ, UR7 ;  /* 0x00000007ff027e24 */ /* 0x000fe4000f8e00ff */
[----:B------:R-:W-:-:S03]  /*0b10*/  IMAD.U32 R17, RZ, RZ, UR7 ;  /* 0x00000007ff117e24 */ /* 0x000fc6000f8e00ff */
[----:B------:R-:W-:Y:S01]  /*0b20*/  ISETP.GE.U32.AND.EX P0, PT, R2, R7, PT, P0 ;  /* 0x000000070200720c */ /* 0x000fe20003f06100 */
[----:B------:R-:W-:-:S12]  /*0b30*/  IMAD.MOV.U32 R2, RZ, RZ, -0x1 ;  /* 0xffffffffff027424 */ /* 0x000fd800078e00ff */
[----:B------:R-:W-:Y:S05]  /*0b40*/  @P0 BRA `(.L_x_9) ;  /* 0x00000004008c0947 */ /* 0x000fea0003800000 */
[----:B------:R-:W-:Y:S01]  /*0b50*/  I2FP.F32.U32 R2, UR4 ;  /* 0x0000000400027c45 */ /* 0x000fe20008201000 */
[----:B------:R-:W-:Y:S01]  /*0b60*/  ULDC.64 UR16, c[0x0][0x628] ;  /* 0x00018a0000107ab9 */ /* 0x000fe20000000a00 */
[----:B------:R-:W-:Y:S01]  /*0b70*/  ULDC UR6, c[0x0][0x150] ;  /* 0x0000540000067ab9 */ /* 0x000fe20000000800 */
[----:B------:R-:W-:Y:S01]  /*0b80*/  ISETP.NE.U32.AND P0, PT, RZ, UR16, PT ;  /* 0x00000010ff007c0c */ /* 0x000fe2000bf05070 */
[----:B------:R-:W-:Y:S01]  /*0b90*/  ULDC UR15, c[0x0][0x630] ;  /* 0x00018c00000f7ab9 */ /* 0x000fe20000000800 */
[----:B------:R-:W-:Y:S01]  /*0ba0*/  FMUL R2, R2, UR6 ;  /* 0x0000000602027c20 */ /* 0x000fe20008400000 */
[----:B------:R-:W-:Y:S01]  /*0bb0*/  R2UR UR19, R16 ;  /* 0x00000000101372ca */ /* 0x000fe200000e0000 */
[----:B------:R-:W-:Y:S01]  /*0bc0*/  ULDC UR21, c[0x0][0x154] ;  /* 0x0000550000157ab9 */ /* 0x000fe20000000800 */
[----:B------:R-:W-:Y:S01]  /*0bd0*/  ISETP.NE.AND.EX P0, PT, RZ, UR17, PT, P0 ;  /* 0x00000011ff007c0c */ /* 0x000fe2000bf05300 */
[----:B------:R0:W1:Y:S01]  /*0be0*/  F2I.U32.TRUNC.NTZ R5, R2 ;  /* 0x0000000200057305 */ /* 0x000062000020f000 */
[----:B------:R-:W-:-:S02]  /*0bf0*/  R2UR UR20, R17 ;  /* 0x00000000111472ca */ /* 0x000fc400000e0000 */
[----:B------:R-:W-:Y:S02]  /*0c00*/  R2UR UR6, R16 ;  /* 0x00000000100672ca */ /* 0x000fe400000e0000 */
[----:B------:R-:W-:-:S07]  /*0c10*/  R2UR UR7, R17 ;  /* 0x00000000110772ca */ /* 0x000fce00000e0000 */
[----:B0-----:R-:W-:Y:S08]  /*0c20*/  @!P0 BRA `(.L_x_10) ;  /* 0x0000000000308947 */ /* 0x001ff00003800000 */
[----:B------:R-:W-:Y:S01]  /*0c30*/  R2UR UR6, R16 ;  /* 0x00000000100672ca */ /* 0x000fe200000e0000 */
[----:B------:R-:W-:Y:S01]  /*0c40*/  ULDC UR12, c[0x0][0x634] ;  /* 0x00018d00000c7ab9 */ /* 0x000fe20000000800 */
[----:B------:R-:W-:-:S11]  /*0c50*/  R2UR UR14, R17 ;  /* 0x00000000110e72ca */ /* 0x000fd600000e0000 */
[----:B------:R-:W-:-:S04]  /*0c60*/  UIADD3 UR12, UP1, UR6, UR12, URZ ;  /* 0x0000000c060c7290 */ /* 0x000fc8000ff3e03f */
[----:B------:R-:W-:-:S04]  /*0c70*/  UIADD3.X UR14, URZ, UR14, URZ, UP1, !UPT ;  /* 0x0000000e3f0e7290 */ /* 0x000fc80008ffe43f */
[----:B------:R-:W-:-:S04]  /*0c80*/  UIMAD.WIDE.U32 UR6, UR14, UR16, URZ ;  /* 0x000000100e0672a5 */ /* 0x000fc8000f8e003f */
[----:B------:R-:W-:Y:S02]  /*0c90*/  UIMAD.WIDE.U32 UR10, UP1, UR12, UR17, UR6 ;  /* 0x000000110c0a72a5 */ /* 0x000fe4000f820006 */
[----:B------:R-:W-:Y:S02]  /*0ca0*/  UIMAD.WIDE.U32 UR6, UR12, UR16, URZ ;  /* 0x000000100c0672a5 */ /* 0x000fe4000f8e003f */
[----:B------:R-:W-:Y:S02]  /*0cb0*/  UIADD3.X UR13, URZ, URZ, URZ, UP1, !UPT ;  /* 0x0000003f3f0d7290 */ /* 0x000fe40008ffe43f */
[----:B------:R-:W-:Y:S01]  /*0cc0*/  UIADD3 URZ, UP1, UR7, UR10, URZ ;  /* 0x0000000a073f7290 */ /* 0x000fe2000ff3e03f */
[----:B------:R-:W-:-:S03]  /*0cd0*/  UMOV UR12, UR11 ;  /* 0x0000000b000c7c82 */ /* 0x000fc60008000000 */
[----:B------:R-:W-:-:S12]  /*0ce0*/  UIMAD.WIDE.U32.X UR6, UR14, UR17, UR12, UP1 ;  /* 0x000000110e0672a5 */ /* 0x000fd800088e040c */
.L_x_10:
[----:B------:R-:W-:Y:S01]  /*0cf0*/  USHF.R.U64 UR5, UR6, UR15, UR7 ;  /* 0x0000000f06057299 */ /* 0x000fe20008001207 */
[----:B------:R-:W-:Y:S01]  /*0d00*/  I2FP.F32.U32 R2, UR9 ;  /* 0x0000000900027c45 */ /* 0x000fe20008201000 */
[----:B------:R-:W-:Y:S01]  /*0d10*/  USHF.R.U32.HI UR6, URZ, UR15, UR7 ;  /* 0x0000000f3f067299 */ /* 0x000fe20008011607 */
[----:B-1----:R-:W-:Y:S01]  /*0d20*/  R2UR UR14, R5 ;  /* 0x00000000050e72ca */ /* 0x002fe200000e0000 */
[----:B------:R-:W-:Y:S02]  /*0d30*/  UIADD3 UR17, UP1, URZ, -UR5, URZ ;  /* 0x800000053f117290 */ /* 0x000fe4000ff3e03f */
[----:B------:R-:W-:Y:S01]  /*0d40*/  FMUL R2, R2, UR21 ;  /* 0x0000001502027c20 */ /* 0x000fe20008400000 */
[----:B------:R-:W-:Y:S01]  /*0d50*/  ULDC.64 UR10, c[0x0][0x620] ;  /* 0x00018800000a7ab9 */ /* 0x000fe20000000a00 */
[----:B------:R-:W-:Y:S01]  /*0d60*/  UIADD3.X UR6, URZ, ~UR6, URZ, UP1, !UPT ;  /* 0x800000063f067290 */ /* 0x000fe20008ffe43f */
[----:B------:R-:W-:Y:S01]  /*0d70*/  UMOV UR12, UR19 ;  /* 0x00000013000c7c82 */ /* 0x000fe20008000000 */
[----:B------:R-:W-:-:S02]  /*0d80*/  UMOV UR13, UR20 ;  /* 0x00000014000d7c82 */ /* 0x000fc40008000000 */
[----:B------:R-:W-:Y:S01]  /*0d90*/  UIMAD UR6, UR6, UR10, URZ ;  /* 0x0000000a060672a4 */ /* 0x000fe2000f8e023f */
[----:B------:R-:W0:Y:S01]  /*0da0*/  F2I.U32.TRUNC.NTZ R2, R2 ;  /* 0x0000000200027305 */ /* 0x000e22000020f000 */
[----:B------:R-:W-:Y:S02]  /*0db0*/  UIMAD.WIDE.U32 UR12, UR17, UR10, UR12 ;  /* 0x0000000a110c72a5 */ /* 0x000fe4000f8e000c */
[----:B------:R-:W-:Y:S01]  /*0dc0*/  UIMAD UR17, UR17, UR11, UR6 ;  /* 0x0000000b111172a4 */ /* 0x000fe2000f8e0206 */
[----:B------:R-:W-:Y:S01]  /*0dd0*/  ULDC UR24, c[0x0][0x658] ;  /* 0x0001960000187ab9 */ /* 0x000fe20000000800 */
[----:B------:R-:W-:Y:S02]  /*0de0*/  UMOV UR22, 0xffffffff ;  /* 0xffffffff00167882 */ /* 0x000fe40000000000 */
[----:B------:R-:W-:Y:S01]  /*0df0*/  UIADD3 UR17, UR13, UR17, URZ ;  /* 0x000000110d117290 */ /* 0x000fe2000fffe03f */
[----:B------:R-:W-:Y:S01]  /*0e00*/  ULDC UR19, c[0x0][0x618] ;  /* 0x0001860000137ab9 */ /* 0x000fe20000000800 */
[----:B------:R-:W-:Y:S01]  /*0e10*/  ULDC.64 UR6, c[0x0][0x640] ;  /* 0x0001900000067ab9 */ /* 0x000fe20000000a00 */
[----:B------:R-:W-:Y:S01]  /*0e20*/  USHF.L.U32 UR13, UR22, UR24, URZ ;  /* 0x00000018160d7299 */ /* 0x000fe2000800063f */
[----:B------:R-:W-:Y:S01]  /*0e30*/  ISETP.NE.U32.AND P0, PT, RZ, UR6, PT ;  /* 0x00000006ff007c0c */ /* 0x000fe2000bf05070 */
[----:B------:R-:W-:-:S02]  /*0e40*/  USHF.R.U64 UR22, UR12, UR19, UR17 ;  /* 0x000000130c167299 */ /* 0x000fc40008001211 */
[----:B------:R-:W-:Y:S01]  /*0e50*/  USHF.R.U32.HI UR12, URZ, UR19, UR17 ;  /* 0x000000133f0c7299 */ /* 0x000fe20008011611 */
[----:B0-----:R-:W-:Y:S01]  /*0e60*/  R2UR UR16, R2 ;  /* 0x00000000021072ca */ /* 0x001fe200000e0000 */
[----:B------:R-:W-:Y:S01]  /*0e70*/  ULDC UR21, c[0x0][0x608] ;  /* 0x0001820000157ab9 */ /* 0x000fe20000000800 */
[----:B------:R-:W-:Y:S01]  /*0e80*/  ISETP.NE.AND.EX P0, PT, RZ, UR7, PT, P0 ;  /* 0x00000007ff007c0c */ /* 0x000fe2000bf05300 */
[----:B------:R-:W-:Y:S02]  /*0e90*/  USHF.R.U64 UR26, UR22, UR21, UR12 ;  /* 0x00000015161a7299 */ /* 0x000fe4000800120c */
[----:B------:R-:W-:Y:S01]  /*0ea0*/  USHF.R.U32.HI UR12, URZ, UR21, UR12 ;  /* 0x000000153f0c7299 */ /* 0x000fe2000801160c */
[----:B------:R-:W-:Y:S01]  /*0eb0*/  UMOV UR20, 0x1 ;  /* 0x0000000100147882 */ /* 0x000fe20000000000 */
[----:B------:R-:W-:Y:S02]  /*0ec0*/  UIADD3 UR14, -UR14, URZ, URZ ;  /* 0x0000003f0e0e7290 */ /* 0x000fe4000fffe13f */
[----:B------:R-:W-:-:S02]  /*0ed0*/  USHF.R.U64 UR27, UR26, UR24, UR12 ;  /* 0x000000181a1b7299 */ /* 0x000fc4000800120c */
[----:B------:R-:W-:Y:S01]  /*0ee0*/  USHF.L.U32 UR19, UR20, UR24, URZ ;  /* 0x0000001814137299 */ /* 0x000fe2000800063f */
[----:B------:R-:W-:Y:S01]  /*0ef0*/  ULDC UR15, c[0x0][0x144] ;  /* 0x00005100000f7ab9 */ /* 0x000fe20000000800 */
[----:B------:R-:W-:Y:S01]  /*0f00*/  ULDC UR10, c[0x0][0x600] ;  /* 0x00018000000a7ab9 */ /* 0x000fe20000000800 */
[----:B------:R-:W-:Y:S02]  /*0f10*/  ULOP3.LUT UR20, URZ, UR13, URZ, 0x33, !UPT ;  /* 0x0000000d3f147292 */ /* 0x000fe4000f8e333f */
[----:B------:R-:W-:Y:S02]  /*0f20*/  USHF.R.U32.HI UR13, URZ, UR24, UR12 ;  /* 0x000000183f0d7299 */ /* 0x000fe4000801160c */
[----:B------:R-:W-:Y:S02]  /*0f30*/  UIADD3 UR11, UR10, -0x1, URZ ;  /* 0xffffffff0a0b7890 */ /* 0x000fe4000fffe03f */
[----:B------:R-:W-:Y:S02]  /*0f40*/  UIADD3 UR23, -UR16, URZ, URZ ;  /* 0x0000003f10177290 */ /* 0x000fe4000fffe13f */
[----:B------:R-:W-:Y:S01]  /*0f50*/  UIMAD UR4, UR15, UR14, UR4 ;  /* 0x0000000e0f0472a4 */ /* 0x000fe2000f8e0204 */
[----:B------:R-:W-:Y:S01]  /*0f60*/  ULDC UR28, c[0x0][0x148] ;  /* 0x00005200001c7ab9 */ /* 0x000fe20000000800 */
[----:B------:R-:W-:Y:S01]  /*0f70*/  ULDC UR24, c[0x0][0x648] ;  /* 0x0001920000187ab9 */ /* 0x000fe20000000800 */
[----:B------:R-:W-:Y:S01]  /*0f80*/  ULDC UR25, c[0x0][0x638] ;  /* 0x00018e0000197ab9 */ /* 0x000fe20000000800 */
[----:B------:R-:W-:Y:S01]  /*0f90*/  UMOV UR12, UR27 ;  /* 0x0000001b000c7c82 */ /* 0x000fe20008000000 */
[----:B------:R-:W-:Y:S07]  /*0fa0*/  @!P0 BRA `(.L_x_11) ;  /* 0x0000000000308947 */ /* 0x000fee0003800000 */
[----:B------:R-:W-:Y:S02]  /*0fb0*/  ULDC UR16, c[0x0][0x64c] ;  /* 0x0001930000107ab9 */ /* 0x000fe40000000800 */
        /* <DEDUP_REMOVED lines=8> */
[----:B------:R-:W-:-:S07]  /*1040*/  UIMAD.WIDE.U32.X UR6, UR21, UR7, UR16, UP1 ;  /* 0x00000007150672a5 */ /* 0x000fce00088e0410 */
[----:B------:R-:W-:Y:S01]  /*1050*/  UMOV UR12, UR6 ;  /* 0x00000006000c7c82 */ /* 0x000fe20008000000 */
[----:B------:R-:W-:-:S05]  /*1060*/  UMOV UR13, UR7 ;  /* 0x00000007000d7c82 */ /* 0x000fca0008000000 */
.L_x_11:
[----:B------:R-:W-:Y:S01]  /*1070*/  UISETP.NE.AND UP1, UPT, UR38, URZ, UPT ;  /* 0x0000003f2600728c */ /* 0x000fe2000bf25270 */
[----:B------:R-:W-:Y:S01]  /*1080*/  IMAD.MOV.U32 R5, RZ, RZ, 0x1 ;  /* 0x00000001ff057424 */ /* 0x000fe200078e00ff */
[----:B------:R-:W-:Y:S01]  /*1090*/  USHF.R.U64 UR6, UR12, UR24, UR13 ;  /* 0x000000180c067299 */ /* 0x000fe2000800120d */
[----:B------:R-:W-:Y:S01]  /*10a0*/  IMAD.U32 R19, RZ, RZ, UR5 ;  /* 0x00000005ff137e24 */ /* 0x000fe2000f8e00ff */
[----:B------:R-:W-:Y:S02]  /*10b0*/  ULOP3.LUT UR20, UR26, UR20, URZ, 0xc0, !UPT ;  /* 0x000000141a147292 */ /* 0x000fe4000f8ec03f */
[----:B------:R-:W-:Y:S02]  /*10c0*/  UIADD3 UR7, -UR6, URZ, URZ ;  /* 0x0000003f06077290 */ /* 0x000fe4000fffe13f */
[----:B------:R-:W-:Y:S02]  /*10d0*/  UIMAD UR19, UR19, UR6, UR20 ;  /* 0x00000006131372a4 */ /* 0x000fe4000f8e0214 */
[----:B------:R-:W-:-:S02]  /*10e0*/  ULOP3.LUT UR11, UR22, UR11, URZ, 0xc0, !UPT ;  /* 0x0000000b160b7292 */ /* 0x000fc4000f8ec03f */
[----:B------:R-:W-:Y:S02]  /*10f0*/  @UP1 UIMAD UR4, UR28, UR23, UR9 ;  /* 0x000000171c0412a4 */ /* 0x000fe4000f8e0209 */
[----:B------:R-:W-:-:S03]  /*1100*/  UIMAD UR6, UR7, UR25, UR27 ;  /* 0x00000019070672a4 */ /* 0x000fc6000f8e021b */
[----:B------:R-:W-:Y:S01]  /*1110*/  ULDC UR7, c[0x0][0x610] ;  /* 0x0001840000077ab9 */ /* 0x000fe20000000800 */
[----:B------:R-:W-:Y:S02]  /*1120*/  UIMAD UR6, UR6, UR10, UR11 ;  /* 0x0000000a060672a4 */ /* 0x000fe4000f8e020b */
[----:B------:R-:W-:-:S04]  /*1130*/  UIMAD UR4, UR19, UR7, UR4 ;  /* 0x00000007130472a4 */ /* 0x000fc8000f8e0204 */
[----:B------:R-:W-:Y:S02]  /*1140*/  USEL UR7, UR6, UR4, !UP1 ;  /* 0x0000000406077287 */ /* 0x000fe4000c800000 */
[----:B------:R-:W-:-:S04]  /*1150*/  USEL UR4, UR4, UR6, !UP1 ;  /* 0x0000000604047287 */ /* 0x000fc8000c800000 */
[----:B------:R-:W-:Y:S02]  /*1160*/  IMAD.U32 R2, RZ, RZ, UR7 ;  /* 0x00000007ff027e24 */ /* 0x000fe4000f8e00ff */
[----:B------:R-:W-:-:S07]  /*1170*/  IMAD.U32 R18, RZ, RZ, UR4 ;  /* 0x00000004ff127e24 */ /* 0x000fce000f8e00ff */
.L_x_9:
[----:B------:R-:W-:Y:S02]  /*1180*/  ULDC UR4, c[0x0][0x28c] ;  /* 0x0000a30000047ab9 */ /* 0x000fe40000000800 */
[----:B------:R-:W-:-:S04]  /*1190*/  UIADD3 UR4, UR4, 0x1f, URZ ;  /* 0x0000001f04047890 */ /* 0x000fc8000fffe03f */
[----:B------:R-:W-:-:S04]  /*11a0*/  USHF.R.S32.HI UR5, URZ, 0x1f, UR4 ;  /* 0x0000001f3f057899 */ /* 0x000fc80008011404 */
[----:B------:R-:W-:-:S04]  /*11b0*/  ULEA.HI UR5, UR5, UR4, URZ, 0x5 ;  /* 0x0000000405057291 */ /* 0x000fc8000f8f283f */
[----:B------:R-:W-:Y:S01]  /*11c0*/  USHF.R.S32.HI UR39, URZ, 0x5, UR5 ;  /* 0x000000053f277899 */ /* 0x000fe20008011405 */
[----:B------:R-:W-:Y:S11]  /*11d0*/  @!P1 BRA `(.L_x_12) ;  /* 0x0000003400f09947 */ /* 0x000ff60003800000 */
[----:B------:R-:W-:-:S06]  /*11e0*/  UISETP.GT.U32.AND UP1, UPT, UR18, 0x1, UPT ;  /* 0x000000011200788c */ /* 0x000fcc000bf24070 */
[----:B------:R-:W-:-:S13]  /*11f0*/  PLOP3.LUT P0, PT, PT, PT, UP1, 0x80, 0x0 ;  /* 0x000000000000781c */ /* 0x000fda0003f0f018 */
[----:B------:R-:W-:Y:S05]  /*1200*/  @P0 EXIT ;  /* 0x000000000000094d */ /* 0x000fea0003800000 */
.L_x_13:
[----:B------:R-:W-:-:S08]  /*1210*/  NOP ;  /* 0x0000000000007918 */ /* 0x000fd00000000000 */
[----:B------:R-:W0:Y:S02]  /*1220*/  USETMAXREG.TRY_ALLOC.CTAPOOL UP1, 0xe8 ;  /* 0x000000e8000079c8 */ /* 0x000e240008020600 */
[----:B0-----:R-:W-:-:S13]  /*1230*/  PLOP3.LUT P0, PT, PT, PT, UP1, 0x80, 0x0 ;  /* 0x000000000000781c */ /* 0x001fda0003f0f018 */
[----:B------:R-:W-:Y:S05]  /*1240*/  @!P0 BRA `(.L_x_13) ;  /* 0xfffffffc00f08947 */ /* 0x000fea000383ffff */
[----:B------:R-:W-:-:S13]  /*1250*/  LOP3.LUT P0, RZ, R5, 0xff, RZ, 0xc0, !PT ;  /* 0x000000ff05ff7812 */ /* 0x000fda000780c0ff */
[----:B------:R-:W-:Y:S05]  /*1260*/  @!P0 EXIT ;  /* 0x000000000000894d */ /* 0x000fea0003800000 */
[----:B------:R-:W0:Y:S01]  /*1270*/  S2UR UR5, SR_CgaCtaId ;  /* 0x00000000000579c3 */ /* 0x000e220000008800 */
[----:B------:R-:W-:Y:S01]  /*1280*/  VIADD R6, R0, 0xffffffff ;  /* 0xffffffff00067836 */ /* 0x000fe20000000000 */
[----:B------:R-:W-:Y:S01]  /*1290*/  SHF.R.S32.HI R0, RZ, 0x1f, R3 ;  /* 0x0000001fff007819 */ /* 0x000fe20000011403 */
[----:B------:R-:W-:Y:S01]  /*12a0*/  USHF.R.U32.HI UR4, URZ, 0x1, UR39 ;  /* 0x000000013f047899 */ /* 0x000fe20008011627 */
[----:B------:R-:W-:Y:S02]  /*12b0*/  UMOV UR41, 0x400 ;  /* 0x0000040000297882 */ /* 0x000fe40000000000 */
[----:B------:R-:W-:Y:S01]  /*12c0*/  R2UR UR43, R6 ;  /* 0x00000000062b72ca */ /* 0x000fe200000e0000 */
[----:B------:R-:W-:Y:S01]  /*12d0*/  ULOP3.LUT UR42, UR39, 0x1, URZ, 0xc0, !UPT ;  /* 0x00000001272a7892 */ /* 0x000fe2000f8ec03f */
[CC--:B------:R-:W-:Y:S01]  /*12e0*/  LEA.HI R4, R0.reuse, R3.reuse, RZ, 0x2 ;  /* 0x0000000300047211 */ /* 0x0c0fe200078f10ff */
[----:B------:R-:W-:Y:S01]  /*12f0*/  ULOP3.LUT UR4, UR4, 0x1, URZ, 0xc0, !UPT ;  /* 0x0000000104047892 */ /* 0x000fe2000f8ec03f */
[----:B------:R-:W-:Y:S01]  /*1300*/  LEA.HI R0, R0, R3, RZ, 0x5 ;  /* 0x0000000300007211 */ /* 0x000fe200078f28ff */
[----:B------:R-:W-:Y:S01]  /*1310*/  USEL UR42, UR42, URZ, !UP0 ;  /* 0x0000003f2a2a7287 */ /* 0x000fe2000c000000 */
[--C-:B------:R-:W-:Y:S01]  /*1320*/  SHF.R.S32.HI R56, RZ, 0x2, R4.reuse ;  /* 0x00000002ff387819 */ /* 0x100fe20000011404 */
[----:B------:R-:W-:Y:S01]  /*1330*/  UISETP.EQ.U32.AND UP0, UPT, UR4, 0x1, !UP0 ;  /* 0x000000010400788c */ /* 0x000fe2000c702070 */
[----:B------:R-:W-:Y:S01]  /*1340*/  SHF.R.S32.HI R5, RZ, 0x1f, R4 ;  /* 0x0000001fff057819 */ /* 0x000fe20000011404 */
[----:B------:R-:W-:Y:S01]  /*1350*/  UISETP.LT.AND UP1, UPT, UR39, 0x1, UPT ;  /* 0x000000012700788c */ /* 0x000fe2000bf21270 */
[----:B------:R-:W-:Y:S01]  /*1360*/  LOP3.LUT R58, R4, 0xfffffffc, RZ, 0xc0, !PT ;  /* 0xfffffffc043a7812 */ /* 0x000fe200078ec0ff */
[----:B------:R-:W-:Y:S01]  /*1370*/  ULDC UR6, c[0x0][0x284] ;  /* 0x0000a10000067ab9 */ /* 0x000fe20000000800 */
[----:B------:R-:W-:Y:S01]  /*1380*/  LEA.HI R5, R5, R56, RZ, 0x3 ;  /* 0x0000003805057211 */ /* 0x000fe200078f18ff */
[----:B------:R-:W-:Y:S01]  /*1390*/  USHF.L.U32 UR43, UR43, 0x3, URZ ;  /* 0x000000032b2b7899 */ /* 0x000fe2000800063f */
[----:B------:R-:W-:Y:S01]  /*13a0*/  ISETP.NE.AND P0, PT, R6, RZ, PT ;  /* 0x000000ff0600720c */ /* 0x000fe20003f05270 */
[----:B------:R-:W-:Y:S01]  /*13b0*/  USEL UR45, UR39, 0x1, UP1 ;  /* 0x00000001272d7887 */ /* 0x000fe20008800000 */
[----:B------:R-:W-:Y:S01]  /*13c0*/  LOP3.LUT R5, R5, 0xfffffff8, RZ, 0xc0, !PT ;  /* 0xfffffff805057812 */ /* 0x000fe200078ec0ff */
[----:B------:R-:W-:Y:S01]  /*13d0*/  IMAD.IADD R58, R3, 0x1, -R58 ;  /* 0x00000001033a7824 */ /* 0x000fe200078e0a3a */
[----:B0-----:R-:W-:Y:S01]  /*13e0*/  ULEA UR41, UR5, UR41, 0x18 ;  /* 0x0000002905297291 */ /* 0x001fe2000f8ec03f */
[----:B------:R-:W-:Y:S01]  /*13f0*/  IMAD.U32 R60, RZ, RZ, UR43 ;  /* 0x0000002bff3c7e24 */ /* 0x000fe2000f8e00ff */
[----:B------:R-:W-:Y:S01]  /*1400*/  SEL R68, RZ, 0x1, P0 ;  /* 0x00000001ff447807 */ /* 0x000fe20000000000 */
[----:B------:R-:W-:Y:S01]  /*1410*/  IMAD.IADD R56, R56, 0x1, -R5 ;  /* 0x0000000138387824 */ /* 0x000fe200078e0a05 */
[----:B------:R-:W-:Y:S01]  /*1420*/  UIADD3 UR44, UR41, 0x30, URZ ;  /* 0x00000030292c7890 */ /* 0x000fe2000fffe03f */
[----:B------:R-:W-:Y:S01]  /*1430*/  SHF.R.S32.HI R5, RZ, 0x5, R0 ;  /* 0x00000005ff057819 */ /* 0x000fe20000011400 */
[----:B------:R-:W-:Y:S01]  /*1440*/  UIADD3 UR4, UR41, 0x2100, URZ ;  /* 0x0000210029047890 */ /* 0x000fe2000fffe03f */
[C---:B------:R-:W-:Y:S01]  /*1450*/  LOP3.LUT R62, R60.reuse, 0x8, RZ, 0xc0, !PT ;  /* 0x000000083c3e7812 */ /* 0x040fe200078ec0ff */
[----:B------:R-:W-:Y:S01]  /*1460*/  UIADD3 UR5, UR41, 0x100, URZ ;  /* 0x0000010029057890 */ /* 0x000fe2000fffe03f */
[--C-:B------:R-:W-:Y:S01]  /*1470*/  SHF.R.S32.HI R57, RZ, 0x1f, R56.reuse ;  /* 0x0000001fff397819 */ /* 0x100fe20000011438 */
[----:B------:R-:W-:Y:S01]  /*1480*/  USHF.R.U32.HI UR4, URZ, 0x4, UR4 ;  /* 0x000000043f047899 */ /* 0x000fe20008011604 */
[C-C-:B------:R-:W-:Y:S01]  /*1490*/  IMAD R63, R5.reuse, -0x10, -R56.reuse ;  /* 0xfffffff0053f7824 */ /* 0x140fe200078e0a38 */
[----:B------:R-:W-:Y:S01]  /*14a0*/  USHF.R.U32.HI UR5, URZ, 0x4, UR5 ;  /* 0x000000043f057899 */ /* 0x000fe20008011605 */
[----:B------:R-:W-:Y:S01]  /*14b0*/  IMAD.U32 R59, RZ, RZ, UR44 ;  /* 0x0000002cff3b7e24 */ /* 0x000fe2000f8e00ff */
[----:B------:R-:W-:Y:S01]  /*14c0*/  ULOP3.LUT UR4, UR4, 0x3fff, URZ, 0xc0, !UPT ;  /* 0x00003fff04047892 */ /* 0x000fe2000f8ec03f */
[----:B------:R-:W-:Y:S01]  /*14d0*/  IMAD.WIDE R56, R5, 0x10, R56 ;  /* 0x0000001005387825 */ /* 0x000fe200078e0238 */
[----:B------:R-:W-:Y:S01]  /*14e0*/  ULOP3.LUT UR5, UR5, 0x3fff, URZ, 0xc0, !UPT ;  /* 0x00003fff05057892 */ /* 0x000fe2000f8ec03f */
[----:B------:R-:W-:Y:S01]  /*14f0*/  LOP3.LUT R60, R60, 0x8, RZ, 0xc, !PT ;  /* 0x000000083c3c7812 */ /* 0x000fe200078e0cff */
[----:B------:R-:W-:Y:S01]  /*1500*/  ULOP3.LUT UR40, UR36, 0x1, URZ, 0xfc, !UPT ;  /* 0x0000000124287892 */ /* 0x000fe2000f8efc3f */
[----:B------:R-:W-:Y:S01]  /*1510*/  VIADD R61, R59, UR43 ;  /* 0x0000002b3b3d7c36 */ /* 0x000fe20008000000 */
[----:B------:R-:W-:Y:S01]  /*1520*/  LOP3.LUT R62, R62, 0x18, RZ, 0x3c, !PT ;  /* 0x000000183e3e7812 */ /* 0x000fe200078e3cff */
[----:B------:R-:W-:Y:S01]  /*1530*/  VIADD R63, R63, UR6 ;  /* 0x000000063f3f7c36 */ /* 0x000fe20008000000 */
[----:B------:R-:W-:-:S02]  /*1540*/  UIADD3 UR45, -UR45, UR39, URZ ;  /* 0x000000272d2d7290 */ /* 0x000fc4000fffe13f */
[----:B------:R-:W-:Y:S02]  /*1550*/  USEL UR46, URZ, 0x1, !UP0 ;  /* 0x000000013f2e7887 */ /* 0x000fe4000c000000 */
[----:B------:R-:W-:Y:S02]  /*1560*/  ULOP3.LUT UR47, UR4, 0x10000, URZ, 0xfc, !UPT ;  /* 0x00010000042f7892 */ /* 0x000fe4000f8efc3f */
[----:B------:R-:W-:-:S12]  /*1570*/  ULOP3.LUT UR48, UR5, 0x10000, URZ, 0xfc, !UPT ;  /* 0x0001000005307892 */ /* 0x000fd8000f8efc3f */
.L_x_97:
[----:B------:R-:W-:Y:S01]  /*1580*/  SHF.L.U32 R0, R68, 0x1f, RZ ;  /* 0x0000001f44007819 */ /* 0x000fe200000006ff */
[----:B------:R-:W-:Y:S02]  /*1590*/  ULDC UR4, c[0x0][0x28c] ;  /* 0x0000a30000047ab9 */ /* 0x000fe40000000800 */
[----:B------:R-:W-:Y:S01]  /*15a0*/  ISETP.LT.AND P1, PT, RZ, UR4, PT ;  /* 0x00000004ff007c0c */ /* 0x000fe2000bf21270 */
[----:B------:R-:W0:Y:S02]  /*15b0*/  SYNCS.PHASECHK.TRANS64.TRYWAIT P0, [R59+UR43], R0 ;  /* 0x000000003b0075a7 */ /* 0x000e24000800016b */
[----:B0-23--:R-:W-:Y:S10]  /*15c0*/  @!P0 BRA `(.L_x_14) ;  /* 0x0000004000948947 */ /* 0x00dff40003800000 */
.L_x_117:
[----:B------:R-:W-:Y:S05]  /*15d0*/  @P1 BRA `(.L_x_15) ;  /* 0x0000000000401947 */ /* 0x000fea0003800000 */
[----:B0-----:R-:W-:Y:S01]  /*15e0*/  MOV R0, 0x0 ;  /* 0x0000000000007802 */ /* 0x001fe20000000f00 */
[----:B------:R-:W-:Y:S01]  /*15f0*/  ULDC.64 UR4, c[0x4][0x68] ;  /* 0x01001a0000047ab9 */ /* 0x000fe20000000a00 */
[----:B------:R-:W-:Y:S01]  /*1600*/  ULDC.64 UR6, c[0x4][0x8] ;  /* 0x0100020000067ab9 */ /* 0x000fe20000000a00 */
[----:B------:R-:W-:Y:S01]  /*1610*/  IMAD.U32 R4, RZ, RZ, UR4 ;  /* 0x00000004ff047e24 */ /* 0x000fe2000f8e00ff */
[----:B------:R0:W1:Y:S01]  /*1620*/  LDC.64 R14, c[0x4][R0] ;  /* 0x01000000000e7b82 */ /* 0x0000620000000a00 */
[----:B------:R-:W-:Y:S01]  /*1630*/  IMAD.U32 R5, RZ, RZ, UR5 ;  /* 0x00000005ff057e24 */ /* 0x000fe2000f8e00ff */
[----:B------:R-:W-:Y:S01]  /*1640*/  ULDC.64 UR4, c[0x4][0x70] ;  /* 0x01001c0000047ab9 */ /* 0x000fe20000000a00 */
[----:B------:R-:W-:Y:S02]  /*1650*/  IMAD.U32 R10, RZ, RZ, UR6 ;  /* 0x00000006ff0a7e24 */ /* 0x000fe4000f8e00ff */
[----:B------:R-:W-:Y:S02]  /*1660*/  IMAD.U32 R6, RZ, RZ, UR4 ;  /* 0x00000004ff067e24 */ /* 0x000fe4000f8e00ff */
[----:B------:R-:W-:-:S02]  /*1670*/  IMAD.U32 R7, RZ, RZ, UR5 ;  /* 0x00000005ff077e24 */ /* 0x000fc4000f8e00ff */
[----:B------:R-:W-:Y:S02]  /*1680*/  IMAD.U32 R11, RZ, RZ, UR7 ;  /* 0x00000007ff0b7e24 */ /* 0x000fe4000f8e00ff */
[----:B------:R-:W-:Y:S02]  /*1690*/  IMAD.MOV.U32 R8, RZ, RZ, 0x1e1 ;  /* 0x000001e1ff087424 */ /* 0x000fe400078e00ff */
[----:B------:R-:W-:Y:S02]  /*16a0*/  IMAD.MOV.U32 R12, RZ, RZ, 0x1 ;  /* 0x00000001ff0c7424 */ /* 0x000fe400078e00ff */
[----:B0-----:R-:W-:-:S07]  /*16b0*/  IMAD.MOV.U32 R13, RZ, RZ, RZ ;  /* 0x000000ffff0d7224 */ /* 0x001fce00078e00ff */
[----:B------:R-:W-:-:S07]  /*16c0*/  LEPC R20, `(.L_x_15) ;  /* 0x000000001014794e */ /* 0x000fce0000000000 */
[----:B-1---5:R-:W-:Y:S05]  /*16d0*/  CALL.ABS.NOINC R14 ;  /* 0x000000000e007343 */ /* 0x022fea0003c00000 */
.L_x_15:
[----:B0-----:R-:W-:-:S05]  /*16e0*/  IMAD.U32 R0, RZ, RZ, UR40 ;  /* 0x00000028ff007e24 */ /* 0x001fca000f8e00ff */
[----:B------:R-:W-:-:S13]  /*16f0*/  ISETP.NE.AND P0, PT, R0, 0x3, PT ;  /* 0x000000030000780c */ /* 0x000fda0003f05270 */
[----:B------:R-:W-:Y:S05]  /*1700*/  @!P0 BRA `(.L_x_16) ;  /* 0x0000000000048947 */ /* 0x000fea0003800000 */
[----:B------:R-:W-:Y:S01]  /*1710*/  BPT.TRAP 0x1 ;  /* 0x000000040000795c */ /* 0x000fe20000300000 */
.L_x_16:
[----:B------:R-:W-:Y:S02]  /*1720*/  IMAD.U32 R3, RZ, RZ, UR42 ;  /* 0x0000002aff037e24 */ /* 0x000fe4000f8e00ff */
[----:B------:R-:W-:-:S03]  /*1730*/  IMAD.U32 R0, RZ, RZ, UR46 ;  /* 0x0000002eff007e24 */ /* 0x000fc6000f8e00ff */
[----:B------:R-:W-:Y:S02]  /*1740*/  LEA R3, R3, UR41, 0x3 ;  /* 0x0000002903037c11 */ /* 0x000fe4000f8e18ff */
[----:B------:R-:W-:-:S04]  /*1750*/  SHF.L.U32 R0, R0, 0x1f, RZ ;  /* 0x0000001f00007819 */ /* 0x000fc800000006ff */
[----:B------:R0:W1:Y:S01]  /*1760*/  SYNCS.PHASECHK.TRANS64.TRYWAIT P1, [R3+URZ], R0 ;  /* 0x00000000030075a7 */ /* 0x000062000802017f */
[----:B------:R-:W-:Y:S05]  /*1770*/  @!P0 BRA `(.L_x_17) ;  /* 0x0000000000048947 */ /* 0x000fea0003800000 */
[----:B------:R-:W-:Y:S01]  /*1780*/  BPT.TRAP 0x1 ;  /* 0x000000040000795c */ /* 0x000fe20000300000 */
.L_x_17:
[----:B-1----:R-:W-:Y:S05]  /*1790*/  @P1 BRA `(.L_x_18) ;  /* 0x0000000000081947 */ /* 0x002fea0003800000 */
[----:B------:R-:W1:Y:S02]  /*17a0*/  SYNCS.PHASECHK.TRANS64.TRYWAIT P1, [R3+URZ], R0 ;  /* 0x00000000030075a7 */ /* 0x000e64000802017f */
[----:B-1----:R-:W-:Y:S05]  /*17b0*/  @!P1 BRA `(.L_x_19) ;  /* 0x00000040002c9947 */ /* 0x002fea0003800000 */
.L_x_18:
[----:B------:R-:W-:Y:S05]  /*17c0*/  WARPSYNC.ALL ;  /* 0x0000000000007948 */ /* 0x000fea0003800000 */
[----:B------:R-:W-:Y:S01]  /*17d0*/  ULEA UR4, UR42, UR48, 0x8 ;  /* 0x000000302a047291 */ /* 0x000fe2000f8e403f */
[----:B------:R-:W-:Y:S01]  /*17e0*/  WARPGROUP.ARRIVE ;  /* 0x00000000000079c5 */ /* 0x000fe20000000000 */
[----:B------:R-:W-:Y:S01]  /*17f0*/  ULEA UR6, UR42, UR47, 0x8 ;  /* 0x0000002f2a067291 */ /* 0x000fe2000f8e403f */
[----:B01----:R-:W-:Y:S01]  /*1800*/  IMAD.U32 R0, RZ, RZ, UR45 ;  /* 0x0000002dff007e24 */ /* 0x003fe2000f8e00ff */
[----:B------:R-:W-:Y:S01]  /*1810*/  UMOV UR5, 0x80000020 ;  /* 0x8000002000057882 */ /* 0x000fe20000000000 */
[----:B------:R-:W-:-:S03]  /*1820*/  UMOV UR7, 0x80000020 ;  /* 0x8000002000077882 */ /* 0x000fc60000000000 */
[----:B------:R-:W-:-:S03]  /*1830*/  ISETP.GE.AND P1, PT, R0, 0x1, PT ;  /* 0x000000010000780c */ /* 0x000fc60003f26270 */
[----:B------:R-:W-:Y:S01]  /*1840*/  HGMMA.64x64x16.F32.BF16 R24, gdesc[UR4], RZ, !UPT, gsb0 ;  /* 0x00e00000041879f0 */ /* 0x000fe2000c0018ff */
[----:B------:R-:W-:Y:S02]  /*1850*/  UIADD3 UR4, UR4, 0x2, URZ ;  /* 0x0000000204047890 */ /* 0x000fe4000fffe03f */
[----:B------:R-:W-:Y:S01]  /*1860*/  UIADD3 UR6, UR6, 0x2, URZ ;  /* 0x0000000206067890 */ /* 0x000fe2000fffe03f */
[----:B------:R-:W-:Y:S01]  /*1870*/  UMOV UR5, 0x80000020 ;  /* 0x8000002000057882 */ /* 0x000fe20000000000 */
[----:B------:R-:W-:Y:S01]  /*1880*/  UMOV UR7, 0x80000020 ;  /* 0x8000002000077882 */ /* 0x000fe20000000000 */
[----:B------:R-:W-:Y:S02]  /*1890*/  WARPGROUP.DEPBAR.LE gsb0, 0x0 ;  /* 0x00008000000079c5 */ /* 0x000fe40000010000 */
[----:B------:R-:W-:-:S06]  /*18a0*/  WARPGROUP.ARRIVE ;  /* 0x00000000000079c5 */ /* 0x000fcc0000000000 */
[----:B------:R-:W-:Y:S03]  /*18b0*/  HGMMA.64x64x16.F32.BF16 R24, gdesc[UR4], R24, gsb0 ;  /* 0x00e00000041879f0 */ /* 0x000fe60008001818 */
[----:B------:R-:W-:Y:S02]  /*18c0*/  WARPGROUP.DEPBAR.LE gsb0, 0x0 ;  /* 0x00008000000079c5 */ /* 0x000fe40000010000 */
[----:B------:R-:W-:Y:S05]  /*18d0*/  @!P1 BRA `(.L_x_20) ;  /* 0x0000000000d49947 */ /* 0x000fea0003800000 */
[----:B------:R-:W-:Y:S01]  /*18e0*/  UIADD3 UR4, UR42, 0x1, URZ ;  /* 0x000000012a047890 */ /* 0x000fe2000fffe03f */
[----:B------:R-:W-:Y:S01]  /*18f0*/  IMAD.U32 R0, RZ, RZ, UR45 ;  /* 0x0000002dff007e24 */ /* 0x000fe2000f8e00ff */
[----:B------:R-:W-:Y:S02]  /*1900*/  UMOV UR9, UR42 ;  /* 0x0000002a00097c82 */ /* 0x000fe40008000000 */
[----:B------:R-:W-:-:S04]  /*1910*/  UISETP.NE.AND UP0, UPT, UR4, 0x2, UPT ;  /* 0x000000020400788c */ /* 0x000fc8000bf05270 */
[----:B------:R-:W-:Y:S02]  /*1920*/  USEL UR5, URZ, 0x1, UP0 ;  /* 0x000000013f057887 */ /* 0x000fe40008000000 */
[----:B------:R-:W-:Y:S02]  /*1930*/  USEL UR8, UR4, URZ, UP0 ;  /* 0x0000003f04087287 */ /* 0x000fe40008000000 */
[----:B------:R-:W-:-:S06]  /*1940*/  ULOP3.LUT UR5, UR46, UR5, URZ, 0x3c, !UPT ;  /* 0x000000052e057292 */ /* 0x000fcc000f8e3c3f */
[----:B------:R-:W-:-:S07]  /*1950*/  IMAD.U32 R5, RZ, RZ, UR5 ;  /* 0x00000005ff057e24 */ /* 0x000fce000f8e00ff */
.L_x_27:
[----:B01----:R-:W-:Y:S05]  /*1960*/  @!P0 BRA `(.L_x_21) ;  /* 0x0000000000048947 */ /* 0x003fea0003800000 */
[----:B------:R-:W-:Y:S01]  /*1970*/  BPT.TRAP 0x1 ;  /* 0x000000040000795c */ /* 0x000fe20000300000 */
.L_x_21:
[----:B------:R-:W-:Y:S01]  /*1980*/  ULEA UR4, UR8, UR41, 0x3 ;  /* 0x0000002908047291 */ /* 0x000fe2000f8e183f */
[----:B------:R-:W-:-:S08]  /*1990*/  SHF.L.U32 R3, R5, 0x1f, RZ ;  /* 0x0000001f05037819 */ /* 0x000fd000000006ff */
[----:B------:R0:W1:Y:S01]  /*19a0*/  SYNCS.PHASECHK.TRANS64.TRYWAIT P1, [UR4], R3 ;  /* 0x00000003ff0075a7 */ /* 0x0000620008020144 */
[----:B------:R-:W-:Y:S05]  /*19b0*/  @!P0 BRA `(.L_x_22) ;  /* 0x0000000000048947 */ /* 0x000fea0003800000 */
[----:B------:R-:W-:Y:S01]  /*19c0*/  BPT.TRAP 0x1 ;  /* 0x000000040000795c */ /* 0x000fe20000300000 */
.L_x_22:
[----:B-1----:R-:W-:Y:S05]  /*19d0*/  @P1 BRA `(.L_x_23) ;  /* 0x0000000000081947 */ /* 0x002fea0003800000 */
[----:B------:R-:W1:Y:S02]  /*19e0*/  SYNCS.PHASECHK.TRANS64.TRYWAIT P1, [UR4], R3 ;  /* 0x00000003ff0075a7 */ /* 0x000e640008020144 */
[----:B-1----:R-:W-:Y:S05]  /*19f0*/  @!P1 BRA `(.L_x_24) ;  /* 0x0000003c00b09947 */ /* 0x002fea0003800000 */
.L_x_23:
[----:B------:R-:W-:Y:S01]  /*1a00*/  ULEA UR4, UR8, UR48, 0x8 ;  /* 0x0000003008047291 */ /* 0x000fe2000f8e403f */
[----:B------:R-:W-:Y:S01]  /*1a10*/  WARPGROUP.ARRIVE ;  /* 0x00000000000079c5 */ /* 0x000fe20000000000 */
[----:B------:R-:W-:Y:S01]  /*1a20*/  ULEA UR6, UR8, UR47, 0x8 ;  /* 0x0000002f08067291 */ /* 0x000fe2000f8e403f */
[----:B------:R-:W-:Y:S01]  /*1a30*/  UMOV UR5, 0x80000020 ;  /* 0x8000002000057882 */ /* 0x000fe20000000000 */
[----:B------:R-:W-:-:S07]  /*1a40*/  UMOV UR7, 0x80000020 ;  /* 0x8000002000077882 */ /* 0x000fce0000000000 */
[----:B------:R-:W-:Y:S01]  /*1a50*/  HGMMA.64x64x16.F32.BF16 R24, gdesc[UR4], R24, gsb0 ;  /* 0x00e00000041879f0 */ /* 0x000fe20008001818 */
        /* <DEDUP_REMOVED lines=9> */
[----:B------:R-:W-:Y:S01]  /*1af0*/  BPT.TRAP 0x1 ;  /* 0x000000040000795c */ /* 0x000fe20000300000 */
.L_x_25:
[----:B------:R-:W-:Y:S02]  /*1b00*/  UISETP.GT.U32.AND UP0, UPT, UR36, 0x1, UPT ;  /* 0x000000012400788c */ /* 0x000fe4000bf04070 */
[----:B------:R-:W-:-:S04]  /*1b10*/  ULEA UR4, UR9, UR41, 0x3 ;  /* 0x0000002909047291 */ /* 0x000fc8000f8e183f */
[----:B------:R-:W-:Y:S01]  /*1b20*/  UIADD3 UR4, UR4, 0x10, URZ ;  /* 0x0000001004047890 */ /* 0x000fe2000fffe03f */
[----:B------:R-:W-:-:S03]  /*1b30*/  PLOP3.LUT P1, PT, PT, PT, UP0, 0x80, 0x0 ;  /* 0x000000000000781c */ /* 0x000fc60003f2f008 */
[----:B------:R-:W-:-:S09]  /*1b40*/  UPRMT UR4, URZ, 0x654, UR4 ;  /* 0x000006543f047896 */ /* 0x000fd20008000004 */
[----:B------:R-:W-:Y:S01]  /*1b50*/  SYNCS.ARRIVE.TRANS64.RED.A1T0 RZ, [UR4], RZ ;  /* 0x000000ffffff79a7 */ /* 0x000fe20008100404 */
[----:B------:R-:W-:Y:S05]  /*1b60*/  @P1 BRA `(.L_x_26) ;  /* 0x0000000000041947 */ /* 0x000fea0003800000 */
[----:B------:R-:W-:Y:S01]  /*1b70*/  BPT.TRAP 0x1 ;  /* 0x000000040000795c */ /* 0x000fe20000300000 */
.L_x_26:
[----:B------:R-:W-:Y:S01]  /*1b80*/  UIADD3 UR8, UR8, 0x1, URZ ;  /* 0x0000000108087890 */ /* 0x000fe2000fffe03f */
[C---:B------:R-:W-:Y:S01]  /*1b90*/  ISETP.GT.AND P1, PT, R0.reuse, 0x1, PT ;  /* 0x000000010000780c */ /* 0x040fe20003f24270 */
[----:B------:R-:W-:Y:S01]  /*1ba0*/  UIADD3 UR9, UR9, 0x1, URZ ;  /* 0x0000000109097890 */ /* 0x000fe2000fffe03f */
[----:B------:R-:W-:Y:S01]  /*1bb0*/  VIADD R0, R0, 0xffffffff ;  /* 0xffffffff00007836 */ /* 0x000fe20000000000 */
[----:B------:R-:W-:Y:S02]  /*1bc0*/  UISETP.NE.AND UP0, UPT, UR8, 0x2, UPT ;  /* 0x000000020800788c */ /* 0x000fe4000bf05270 */
[----:B------:R-:W-:Y:S02]  /*1bd0*/  UISETP.NE.AND UP1, UPT, UR9, 0x2, UPT ;  /* 0x000000020900788c */ /* 0x000fe4000bf25270 */
[----:B------:R-:W-:Y:S02]  /*1be0*/  USEL UR4, URZ, 0x1, UP0 ;  /* 0x000000013f047887 */ /* 0x000fe40008000000 */
[----:B------:R-:W-:-:S02]  /*1bf0*/  USEL UR8, UR8, URZ, UP0 ;  /* 0x0000003f08087287 */ /* 0x000fc40008000000 */
[----:B------:R-:W-:Y:S02]  /*1c00*/  USEL UR9, UR9, URZ, UP1 ;  /* 0x0000003f09097287 */ /* 0x000fe40008800000 */
[----:B------:R-:W-:Y:S01]  /*1c10*/  LOP3.LUT R5, R5, UR4, RZ, 0x3c, !PT ;  /* 0x0000000405057c12 */ /* 0x000fe2000f8e3cff */
[----:B------:R-:W-:Y:S09]  /*1c20*/  @P1 BRA `(.L_x_27) ;  /* 0xfffffffc004c1947 */ /* 0x000ff2000383ffff */
.L_x_20:
[----:B------:R-:W-:Y:S01]  /*1c30*/  ULDC UR6, c[0x0][0x28c] ;  /* 0x0000a30000067ab9 */ /* 0x000fe20000000800 */
[----:B------:R2:W-:Y:S01]  /*1c40*/  SYNCS.ARRIVE.TRANS64.A1T0 RZ, [R60+UR44], RZ ;  /* 0x000000ff3cff79a7 */ /* 0x0005e2000810002c */
[----:B------:R-:W-:-:S06]  /*1c50*/  UISETP.GE.AND UP0, UPT, UR6, 0x1, UPT ;  /* 0x000000010600788c */ /* 0x000fcc000bf06270 */
[----:B------:R-:W-:-:S13]  /*1c60*/  PLOP3.LUT P1, PT, PT, PT, UP0, 0x80, 0x0 ;  /* 0x000000000000781c */ /* 0x000fda0003f2f008 */
[----:B--2---:R-:W-:Y:S05]  /*1c70*/  @!P1 BRA `(.L_x_28) ;  /* 0x0000000000309947 */ /* 0x004fea0003800000 */
[----:B------:R-:W-:Y:S05]  /*1c80*/  @!P0 BRA `(.L_x_29) ;  /* 0x0000000000048947 */ /* 0x000fea0003800000 */
[----:B------:R-:W-:Y:S01]  /*1c90*/  BPT.TRAP 0x1 ;  /* 0x000000040000795c */ /* 0x000fe20000300000 */
.L_x_29:
[----:B------:R-:W-:Y:S02]  /*1ca0*/  UIADD3 UR4, UR45, UR42, URZ ;  /* 0x0000002a2d047290 */ /* 0x000fe4000fffe03f */
[----:B------:R-:W-:Y:S02]  /*1cb0*/  UISETP.GT.U32.AND UP0, UPT, UR36, 0x1, UPT ;  /* 0x000000012400788c */ /* 0x000fe4000bf04070 */
[----:B------:R-:W-:-:S04]  /*1cc0*/  USHF.L.U32 UR4, UR4, 0x3, URZ ;  /* 0x0000000304047899 */ /* 0x000fc8000800063f */
[----:B------:R-:W-:Y:S01]  /*1cd0*/  ULOP3.LUT UR4, UR4, 0x8, URZ, 0xc0, !UPT ;  /* 0x0000000804047892 */ /* 0x000fe2000f8ec03f */
[----:B------:R-:W-:-:S03]  /*1ce0*/  PLOP3.LUT P0, PT, PT, PT, UP0, 0x80, 0x0 ;  /* 0x000000000000781c */ /* 0x000fc60003f0f008 */
[----:B------:R-:W-:-:S04]  /*1cf0*/  UIADD3 UR4, UR41, 0x10, UR4 ;  /* 0x0000001029047890 */ /* 0x000fc8000fffe004 */
[----:B------:R-:W-:-:S09]  /*1d00*/  UPRMT UR4, URZ, 0x654, UR4 ;  /* 0x000006543f047896 */ /* 0x000fd20008000004 */
[----:B------:R-:W-:Y:S01]  /*1d10*/  SYNCS.ARRIVE.TRANS64.RED.A1T0 RZ, [UR4], RZ ;  /* 0x000000ffffff79a7 */ /* 0x000fe20008100404 */
[----:B------:R-:W-:Y:S05]  /*1d20*/  @P0 BRA `(.L_x_28) ;  /* 0x0000000000040947 */ /* 0x000fea0003800000 */
[----:B------:R-:W-:Y:S01]  /*1d30*/  BPT.TRAP 0x1 ;  /* 0x000000040000795c */ /* 0x000fe20000300000 */
.L_x_28:
[----:B------:R-:W-:Y:S01]  /*1d40*/  SHF.L.U32 R0, R68, 0x1f, RZ ;  /* 0x0000001f44007819 */ /* 0x000fe200000006ff */
[----:B------:R-:W-:Y:S01]  /*1d50*/  ULEA UR7, UR39, UR42, 0x1 ;  /* 0x0000002a27077291 */ /* 0x000fe2000f8e083f */
[----:B------:R-:W2:Y:S01]  /*1d60*/  LDC R7, c[0x0][0x288] ;  /* 0x0000a200ff077b82 */ /* 0x000ea20000000800 */
[----:B------:R-:W-:Y:S01]  /*1d70*/  UIADD3 UR4, UR6, 0x3e, URZ ;  /* 0x0000003e06047890 */ /* 0x000fe2000fffe03f */
[----:B------:R-:W-:Y:S01]  /*1d80*/  IMAD.SHL.U32 R8, R58, 0x2, RZ ;  /* 0x000000023a087824 */ /* 0x000fe200078e00ff */
[----:B------:R-:W-:Y:S02]  /*1d90*/  USHF.R.U32.HI UR5, URZ, 0x1, UR7 ;  /* 0x000000013f057899 */ /* 0x000fe40008011607 */
[----:B------:R-:W-:Y:S02]  /*1da0*/  UISETP.GT.U32.AND UP0, UPT, UR7, 0x1, UPT ;  /* 0x000000010700788c */ /* 0x000fe4000bf04070 */
[----:B------:R-:W-:Y:S01]  /*1db0*/  ULOP3.LUT UR5, UR5, 0x1, URZ, 0xc0, !UPT ;  /* 0x0000000105057892 */ /* 0x000fe2000f8ec03f */
[----:B------:R-:W3:Y:S01]  /*1dc0*/  SYNCS.PHASECHK.TRANS64.TRYWAIT P0, [R59+UR43+0x10], R0 ;  /* 0x000010003b0075a7 */ /* 0x000ee2000800016b */
[----:B------:R-:W-:Y:S01]  /*1dd0*/  UISETP.LT.U32.AND UP0, UPT, UR4, 0x3f, UP0 ;  /* 0x0000003f0400788c */ /* 0x000fe20008701070 */
[----:B------:R-:W-:Y:S01]  /*1de0*/  SHF.R.S32.HI R9, RZ, 0x1f, R8 ;  /* 0x0000001fff097819 */ /* 0x000fe20000011408 */
[----:B------:R-:W-:-:S02]  /*1df0*/  UISETP.NE.U32.AND UP1, UPT, UR5, 0x1, UPT ;  /* 0x000000010500788c */ /* 0x000fc4000bf25070 */
[----:B------:R-:W-:Y:S02]  /*1e00*/  USEL UR5, URZ, 0x1, !UP0 ;  /* 0x000000013f057887 */ /* 0x000fe4000c000000 */
[----:B------:R-:W-:-:S04]  /*1e10*/  UISETP.GT.U32.AND UP1, UPT, UR4, 0x3e, !UP1 ;  /* 0x0000003e0400788c */ /* 0x000fc8000cf24070 */
[----:B------:R-:W-:-:S04]  /*1e20*/  USEL UR4, URZ, 0x1, !UP1 ;  /* 0x000000013f047887 */ /* 0x000fc8000c800000 */
[----:B------:R-:W-:Y:S01]  /*1e30*/  ULOP3.LUT UR46, UR4, UR46, UR5, 0x96, !UPT ;  /* 0x0000002e042e7292 */ /* 0x000fe2000f8e9605 */
[----:B--23--:R-:W-:Y:S11]  /*1e40*/  @!P0 BRA `(.L_x_30) ;  /* 0x0000003800b48947 */ /* 0x00cff60003800000 */
.L_x_118:
[----:B--2---:R-:W-:Y:S01]  /*1e50*/  IMAD.SHL.U32 R0, R18, 0x40, RZ ;  /* 0x0000004012007824 */ /* 0x004fe200078e00ff */
[----:B------:R-:W-:Y:S01]  /*1e60*/  ULDC UR6, c[0x0][0x284] ;  /* 0x0000a10000067ab9 */ /* 0x000fe20000000800 */
[----:B------:R-:W-:Y:S01]  /*1e70*/  IMAD.SHL.U32 R14, R2, 0x40, RZ ;  /* 0x00000040020e7824 */ /* 0x000fe200078e00ff */
[----:B------:R-:W-:Y:S01]  /*1e80*/  SHF.R.S32.HI R11, RZ, 0x1f, R19 ;  /* 0x0000001fff0b7819 */ /* 0x000fe20000011413 */
[----:B------:R-:W-:Y:S01]  /*1e90*/  ULDC.64 UR4, c[0x0][0x5d0] ;  /* 0x0001740000047ab9 */ /* 0x000fe20000000a00 */
[----:B------:R-:W-:Y:S01]  /*1ea0*/  ISETP.GE.AND P0, PT, R0, UR6, PT ;  /* 0x0000000600007c0c */ /* 0x000fe2000bf06270 */
[----:B01----:R-:W-:Y:S01]  /*1eb0*/  IMAD.WIDE.U32 R2, R19, UR4, R8 ;  /* 0x0000000413027c25 */ /* 0x003fe2000f8e0008 */
[----:B------:R-:W-:Y:S01]  /*1ec0*/  SHF.R.S32.HI R15, RZ, 0x1f, R14 ;  /* 0x0000001fff0f7819 */ /* 0x000fe2000001140e */
[----:B------:R-:W-:Y:S01]  /*1ed0*/  ULOP3.LUT UR42, UR42, 0x1, URZ, 0xc0, !UPT ;  /* 0x000000012a2a7892 */ /* 0x000fe2000f8ec03f */
[----:B------:R-:W-:Y:S01]  /*1ee0*/  ISETP.GE.OR P0, PT, R14, R7, P0 ;  /* 0x000000070e00720c */ /* 0x000fe20000706670 */
[----:B------:R-:W-:-:S04]  /*1ef0*/  IMAD R4, R11, UR4, RZ ;  /* 0x000000040b047c24 */ /* 0x000fc8000f8e02ff */
[----:B------:R-:W-:Y:S01]  /*1f00*/  IMAD R5, R19, UR5, R4 ;  /* 0x0000000513057c24 */ /* 0x000fe2000f8e0204 */
[----:B------:R-:W-:-:S04]  /*1f10*/  IADD3 R4, P1, R14, R2, RZ ;  /* 0x000000020e047210 */ /* 0x000fc80007f3e0ff */
[----:B------:R-:W-:-:S03]  /*1f20*/  IADD3.X R5, R15, R3, R5, P1, !PT ;  /* 0x000000030f057210 */ /* 0x000fc60000ffe405 */
[----:B------:R-:W-:Y:S06]  /*1f30*/  @P0 BRA `(.L_x_31) ;  /* 0x0000002000c40947 */ /* 0x000fec0003800000 */
[----:B------:R-:W0:Y:S01]  /*1f40*/  LDC.64 R70, c[0x0][0x5c8] ;  /* 0x00017200ff467b82 */ /* 0x000e220000000a00 */
[----:B-----5:R-:W-:Y:S01]  /*1f50*/  FSETP.NEU.AND P0, PT, R23, RZ, PT ;  /* 0x000000ff1700720b */ /* 0x020fe20003f0d000 */
[----:B------:R-:W-:Y:S01]  /*1f60*/  IMAD R3, R58, -0x2, R7 ;  /* 0xfffffffe3a037824 */ /* 0x000fe200078e0207 */
[----:B------:R-:W-:Y:S01]  /*1f70*/  BSSY B0, `(.L_x_31) ;  /* 0x000022d000007945 */ /* 0x000fe20003800000 */
[----:B------:R-:W-:-:S04]  /*1f80*/  IMAD.WIDE R64, R18, 0x40, R56 ;  /* 0x0000004012407825 */ /* 0x000fc800078e0238 */
[----:B------:R-:W-:Y:S02]  /*1f90*/  IMAD.IADD R2, R3, 0x1, -R14 ;  /* 0x0000000103027824 */ /* 0x000fe400078e0a0e */
[----:B------:R-:W-:-:S03]  /*1fa0*/  IMAD.IADD R0, R63, 0x1, -R0 ;  /* 0x000000013f007824 */ /* 0x000fc600078e0a00 */
[----:B------:R-:W-:-:S04]  /*1fb0*/  ISETP.GT.AND P2, PT, R2, RZ, PT ;  /* 0x000000ff0200720c */ /* 0x000fc80003f44270 */
[----:B------:R-:W-:Y:S01]  /*1fc0*/  ISETP.GT.AND P1, PT, R0, RZ, P2 ;  /* 0x000000ff0000720c */ /* 0x000fe20001724270 */
[-C--:B0-----:R-:W-:Y:S02]  /*1fd0*/  IMAD R3, R65, R70.reuse, RZ ;  /* 0x0000004641037224 */ /* 0x081fe400078e02ff */
[----:B------:R-:W-:-:S04]  /*1fe0*/  IMAD.WIDE.U32 R66, R64, R70, R4 ;  /* 0x0000004640427225 */ /* 0x000fc800078e0004 */
[----:B------:R-:W-:-:S04]  /*1ff0*/  IMAD R3, R64, R71, R3 ;  /* 0x0000004740037224 */ /* 0x000fc800078e0203 */
[----:B------:R-:W-:Y:S01]  /*2000*/  IMAD.IADD R7, R67, 0x1, R3 ;  /* 0x0000000143077824 */ /* 0x000fe200078e0203 */
[----:B------:R-:W-:Y:S06]  /*2010*/  @!P0 BRA `(.L_x_32) ;  /* 0x0000001400f08947 */ /* 0x000fec0003800000 */
[----:B------:R-:W0:Y:S01]  /*2020*/  LDC.64 R72, c[0x0][0x5b8] ;  /* 0x00016e00ff487b82 */ /* 0x000e220000000a00 */
[----:B------:R-:W-:-:S07]  /*2030*/  ULDC.64 UR4, c[0x0][0x5c0] ;  /* 0x0001700000047ab9 */ /* 0x000fce0000000a00 */
[----:B------:R-:W1:Y:S08]  /*2040*/  LDC.64 R74, c[0x0][0x5b0] ;  /* 0x00016c00ff4a7b82 */ /* 0x000e700000000a00 */
[----:B------:R-:W2:Y:S01]  /*2050*/  LDC.64 R76, c[0x0][0x5a8] ;  /* 0x00016a00ff4c7b82 */ /* 0x000ea20000000a00 */
[-C--:B0-----:R-:W-:Y:S02]  /*2060*/  IMAD R6, R11, R72.reuse, RZ ;  /* 0x000000480b067224 */ /* 0x081fe400078e02ff */
[----:B------:R-:W-:-:S04]  /*2070*/  IMAD.WIDE.U32 R4, R19, R72, R8 ;  /* 0x0000004813047225 */ /* 0x000fc800078e0008 */
[----:B------:R-:W-:Y:S01]  /*2080*/  IMAD R67, R19, R73, R6 ;  /* 0x0000004913437224 */ /* 0x000fe200078e0206 */
[----:B------:R-:W-:Y:S01]  /*2090*/  IADD3 R10, P0, R14, R4, RZ ;  /* 0x000000040e0a7210 */ /* 0x000fe20007f1e0ff */
[----:B-1----:R-:W-:-:S03]  /*20a0*/  IMAD R3, R65, R74, RZ ;  /* 0x0000004a41037224 */ /* 0x002fc600078e02ff */
[----:B------:R-:W-:Y:S01]  /*20b0*/  IADD3.X R11, R15, R5, R67, P0, !PT ;  /* 0x000000050f0b7210 */ /* 0x000fe200007fe443 */
[C---:B------:R-:W-:Y:S02]  /*20c0*/  IMAD R69, R64.reuse, R75, R3 ;  /* 0x0000004b40457224 */ /* 0x040fe400078e0203 */
[----:B------:R-:W-:-:S04]  /*20d0*/  IMAD.WIDE.U32 R4, R64, R74, R10 ;  /* 0x0000004a40047225 */ /* 0x000fc800078e000a */
[----:B------:R-:W-:Y:S01]  /*20e0*/  IMAD.IADD R3, R5, 0x1, R69 ;  /* 0x0000000105037824 */ /* 0x000fe200078e0245 */
[----:B--2---:R-:W-:-:S04]  /*20f0*/  LEA R12, P0, R4, R76, 0x1 ;  /* 0x0000004c040c7211 */ /* 0x004fc800078008ff */
[----:B------:R-:W-:-:S05]  /*2100*/  LEA.HI.X R13, R4, R77, R3, 0x1, P0 ;  /* 0x0000004d040d7211 */ /* 0x000fca00000f0c03 */
[----:B------:R-:W2:Y:S01]  /*2110*/  @P1 LDG.E.LTC128B.U16 R3, desc[UR52][R12.64] ;  /* 0x000000340c031981 */ /* 0x000ea2000c1e1520 */
[----:B------:R-:W-:Y:S01]  /*2120*/  IMAD.WIDE.U32 R4, R64, R74, R14 ;  /* 0x0000004a40047225 */ /* 0x000fe200078e000e */
[----:B------:R-:W-:Y:S02]  /*2130*/  BSSY B1, `(.L_x_33) ;  /* 0x0000015000017945 */ /* 0x000fe40003800000 */
[----:B------:R-:W-:-:S04]  /*2140*/  IADD3 R20, P0, R8, R4, RZ ;  /* 0x0000000408147210 */ /* 0x000fc80007f1e0ff */
[----:B------:R-:W-:Y:S02]  /*2150*/  IADD3.X R21, R9, R69, R5, P0, !PT ;  /* 0x0000004509157210 */ /* 0x000fe400007fe405 */
[----:B------:R-:W-:Y:S01]  /*2160*/  LEA R6, P0, R66, UR4, 0x1 ;  /* 0x0000000442067c11 */ /* 0x000fe2000f8008ff */
[----:B------:R-:W-:-:S03]  /*2170*/  IMAD.WIDE.U32 R20, R19, R72, R20 ;  /* 0x0000004813147225 */ /* 0x000fc600078e0014 */
[----:B------:R-:W-:Y:S02]  /*2180*/  LEA.HI.X R7, R66, UR5, R7, 0x1, P0 ;  /* 0x0000000542077c11 */ /* 0x000fe400080f0c07 */
[----:B------:R-:W-:-:S04]  /*2190*/  ISETP.GT.AND P0, PT, R2, 0x1, PT ;  /* 0x000000010200780c */ /* 0x000fc80003f04270 */
[----:B------:R-:W-:Y:S01]  /*21a0*/  ISETP.GT.AND P3, PT, R0, RZ, P0 ;  /* 0x000000ff0000720c */ /* 0x000fe20000764270 */
[----:B--2---:R-:W-:-:S04]  /*21b0*/  IMAD.U32 R4, R3, 0x10000, RZ ;  /* 0x0001000003047824 */ /* 0x004fc800078e00ff */
[----:B------:R-:W-:Y:S01]  /*21c0*/  FMUL R5, R4, R23 ;  /* 0x0000001704057220 */ /* 0x000fe20000400000 */
[----:B------:R-:W-:-:S03]  /*21d0*/  LEA R4, P4, R20, R76, 0x1 ;  /* 0x0000004c14047211 */ /* 0x000fc600078808ff */
[----:B------:R-:W-:-:S05]  /*21e0*/  FFMA R5, R24, R22, R5 ;  /* 0x0000001618057223 */ /* 0x000fca0000000005 */
[----:B------:R-:W-:Y:S01]  /*21f0*/  F2FP.BF16.F32.PACK_AB R12, RZ, R5 ;  /* 0x00000005ff0c723e */ /* 0x000fe200000010ff */
[----:B------:R-:W-:-:S03]  /*2200*/  IMAD.IADD R5, R67, 0x1, R21 ;  /* 0x0000000143057824 */ /* 0x000fc600078e0215 */
[----:B------:R-:W-:Y:S01]  /*2210*/  PRMT R13, R12, 0x7610, R13 ;  /* 0x000076100c0d7816 */ /* 0x000fe2000000000d */
[----:B------:R-:W-:Y:S01]  /*2220*/  IMAD.SHL.U32 R12, R74, 0x8, RZ ;  /* 0x000000084a0c7824 */ /* 0x000fe200078e00ff */
[----:B------:R-:W-:-:S03]  /*2230*/  LEA.HI.X R5, R20, R77, R5, 0x1, P4 ;  /* 0x0000004d14057211 */ /* 0x000fc600020f0c05 */
[----:B------:R0:W-:Y:S02]  /*2240*/  @P1 STG.E.U16 desc[UR52][R6.64], R13 ;  /* 0x0000000d06001986 */ /* 0x0001e4000c101534 */
[----:B0-----:R-:W-:Y:S01]  /*2250*/  SHF.L.U64.HI R13, R74, 0x3, R75 ;  /* 0x000000034a0d7819 */ /* 0x001fe2000001024b */
[----:B------:R-:W-:Y:S06]  /*2260*/  @!P3 BRA `(.L_x_34) ;  /* 0x000000000004b947 */ /* 0x000fec0003800000 */
[----:B------:R0:W5:Y:S02]  /*2270*/  LDG.E.LTC128B.U16 R3, desc[UR52][R4.64+0x2] ;  /* 0x0000023404037981 */ /* 0x000164000c1e1520 */
.L_x_34:
[----:B------:R-:W-:Y:S05]  /*2280*/  BSYNC B1 ;  /* 0x0000000000017941 */ /* 0x000fea0003800000 */
.L_x_33:
[----:B-----5:R-:W-:Y:S01]  /*2290*/  IMAD.U32 R18, R3, 0x10000, RZ ;  /* 0x0001000003127824 */ /* 0x020fe200078e00ff */
[----:B------:R-:W-:Y:S01]  /*22a0*/  ISETP.GT.AND P2, PT, R0, 0x8, P2 ;  /* 0x000000080000780c */ /* 0x000fe20001744270 */
[----:B------:R-:W-:-:S04]  /*22b0*/  IMAD.WIDE.U32 R64, R64, R74, R12 ;  /* 0x0000004a40407225 */ /* 0x000fc800078e000c */
[----:B------:R-:W-:Y:S01]  /*22c0*/  FMUL R18, R18, R23 ;  /* 0x0000001712127220 */ /* 0x000fe20000400000 */
[----:B------:R-:W-:Y:S01]  /*22d0*/  IMAD.IADD R69, R69, 0x1, R65 ;  /* 0x0000000145457824 */ /* 0x000fe200078e0241 */
[----:B------:R-:W-:Y:S02]  /*22e0*/  IADD3 R10, P1, R10, R64, RZ ;  /* 0x000000400a0a7210 */ /* 0x000fe40007f3e0ff */
[----:B------:R-:W-:-:S03]  /*22f0*/  FFMA R18, R25, R22, R18 ;  /* 0x0000001619127223 */ /* 0x000fc60000000012 */
[----:B------:R-:W-:Y:S02]  /*2300*/  IMAD.X R11, R69, 0x1, R11, P1 ;  /* 0x00000001450b7824 */ /* 0x000fe400008e060b */
[----:B------:R-:W-:Y:S02]  /*2310*/  F2FP.BF16.F32.PACK_AB R18, RZ, R18 ;  /* 0x00000012ff12723e */ /* 0x000fe400000010ff */
[----:B------:R-:W-:Y:S02]  /*2320*/  LEA R12, P1, R10, R76, 0x1 ;  /* 0x0000004c0a0c7211 */ /* 0x000fe400078208ff */
[----:B------:R-:W-:Y:S02]  /*2330*/  PRMT R20, R18, 0x7610, R20 ;  /* 0x0000761012147816 */ /* 0x000fe40000000014 */
[----:B------:R-:W-:Y:S02]  /*2340*/  PRMT R18, R3, 0x7610, R18 ;  /* 0x0000761003127816 */ /* 0x000fe40000000012 */
[----:B------:R-:W-:Y:S01]  /*2350*/  LEA.HI.X R13, R10, R77, R11, 0x1, P1 ;  /* 0x0000004d0a0d7211 */ /* 0x000fe200008f0c0b */
[----:B------:R1:W-:Y:S04]  /*2360*/  @P3 STG.E.U16 desc[UR52][R6.64+0x2], R20 ;  /* 0x0000021406003986 */ /* 0x0003e8000c101534 */
[----:B------:R-:W2:Y:S01]  /*2370*/  @P2 LDG.E.LTC128B.U16 R18, desc[UR52][R12.64] ;  /* 0x000000340c122981 */ /* 0x000ea2000c1e1520 */
[----:B------:R-:W-:Y:S01]  /*2380*/  IADD3 R14, P1, P3, R8, R64, R14 ;  /* 0x00000040080e7210 */ /* 0x000fe20007b3e00e */
[----:B------:R-:W-:Y:S01]  /*2390*/  BSSY B1, `(.L_x_35) ;  /* 0x0000011000017945 */ /* 0x000fe20003800000 */
[----:B------:R-:W-:-:S02]  /*23a0*/  SHF.L.U64.HI R11, R70, 0x4, R71 ;  /* 0x00000004460b7819 */ /* 0x000fc40000010247 */
[----:B------:R-:W-:Y:S02]  /*23b0*/  IADD3.X R15, R9, R69, R15, P1, P3 ;  /* 0x00000045090f7210 */ /* 0x000fe40000fe640f */
[----:B------:R-:W-:Y:S02]  /*23c0*/  LEA R10, P1, R70, R6, 0x4 ;  /* 0x00000006460a7211 */ /* 0x000fe400078220ff */
[----:B------:R-:W-:Y:S01]  /*23d0*/  ISETP.GT.AND P0, PT, R0, 0x8, P0 ;  /* 0x000000080000780c */ /* 0x000fe20000704270 */
[----:B------:R-:W-:-:S04]  /*23e0*/  IMAD.WIDE.U32 R14, R19, R72, R14 ;  /* 0x00000048130e7225 */ /* 0x000fc800078e000e */
[----:B------:R-:W-:Y:S02]  /*23f0*/  IMAD.X R11, R11, 0x1, R7, P1 ;  /* 0x000000010b0b7824 */ /* 0x000fe400008e0607 */
[----:B------:R-:W-:Y:S02]  /*2400*/  IMAD.IADD R9, R67, 0x1, R15 ;  /* 0x0000000143097824 */ /* 0x000fe400078e020f */
[----:B--2---:R-:W-:-:S04]  /*2410*/  IMAD.U32 R8, R18, 0x10000, RZ ;  /* 0x0001000012087824 */ /* 0x004fc800078e00ff */
[----:B------:R-:W-:Y:S01]  /*2420*/  FMUL R3, R8, R23 ;  /* 0x0000001708037220 */ /* 0x000fe20000400000 */
[----:B------:R-:W-:-:S03]  /*2430*/  LEA R8, P3, R14, R76, 0x1 ;  /* 0x0000004c0e087211 */ /* 0x000fc600078608ff */
[----:B------:R-:W-:Y:S01]  /*2440*/  FFMA R3, R26, R22, R3 ;  /* 0x000000161a037223 */ /* 0x000fe20000000003 */
[----:B------:R-:W-:-:S04]  /*2450*/  LEA.HI.X R9, R14, R77, R9, 0x1, P3 ;  /* 0x0000004d0e097211 */ /* 0x000fc800018f0c09 */
[----:B------:R-:W-:-:S05]  /*2460*/  F2FP.BF16.F32.PACK_AB R3, RZ, R3 ;  /* 0x00000003ff03723e */ /* 0x000fca00000010ff */
[----:B------:R1:W-:Y:S01]  /*2470*/  @P2 STG.E.U16 desc[UR52][R10.64], R3 ;  /* 0x000000030a002986 */ /* 0x0003e2000c101534 */
[----:B------:R-:W-:Y:S05]  /*2480*/  @!P0 BRA `(.L_x_36) ;  /* 0x0000000000048947 */ /* 0x000fea0003800000 */
[----:B------:R2:W5:Y:S02]  /*2490*/  LDG.E.LTC128B.U16 R18, desc[UR52][R8.64+0x2] ;  /* 0x0000023408127981 */ /* 0x000564000c1e1520 */
.L_x_36:
[----:B------:R-:W-:Y:S05]  /*24a0*/  BSYNC B1 ;  /* 0x0000000000017941 */ /* 0x000fea0003800000 */
.L_x_35:
[----:B-----5:R-:W-:Y:S01]  /*24b0*/  IMAD.U32 R12, R18, 0x10000, RZ ;  /* 0x00010000120c7824 */ /* 0x020fe200078e00ff */
[----:B------:R-:W-:Y:S01]  /*24c0*/  ISETP.GT.AND P1, PT, R2, 0x8, PT ;  /* 0x000000080200780c */ /* 0x000fe20003f24270 */
[----:B------:R-:W-:Y:S02]  /*24d0*/  BSSY B1, `(.L_x_37) ;  /* 0x0000008000017945 */ /* 0x000fe40003800000 */
[----:B------:R-:W-:Y:S01]  /*24e0*/  FMUL R12, R12, R23 ;  /* 0x000000170c0c7220 */ /* 0x000fe20000400000 */
[----:B------:R-:W-:-:S03]  /*24f0*/  ISETP.GT.AND P2, PT, R0, RZ, P1 ;  /* 0x000000ff0000720c */ /* 0x000fc60000f44270 */
[----:B------:R-:W-:-:S05]  /*2500*/  FFMA R12, R27, R22, R12 ;  /* 0x000000161b0c7223 */ /* 0x000fca000000000c */
[----:B------:R-:W-:-:S05]  /*2510*/  F2FP.BF16.F32.PACK_AB R12, RZ, R12 ;  /* 0x0000000cff0c723e */ /* 0x000fca00000010ff */
[----:B------:R3:W-:Y:S01]  /*2520*/  @P0 STG.E.U16 desc[UR52][R10.64+0x2], R12 ;  /* 0x0000020c0a000986 */ /* 0x0007e2000c101534 */
[----:B------:R-:W-:Y:S05]  /*2530*/  @!P2 BRA `(.L_x_38) ;  /* 0x000000000004a947 */ /* 0x000fea0003800000 */
[----:B------:R4:W5:Y:S02]  /*2540*/  LDG.E.LTC128B.U16 R18, desc[UR52][R4.64+0x10] ;  /* 0x0000103404127981 */ /* 0x000964000c1e1520 */
.L_x_38:
[----:B------:R-:W-:Y:S05]  /*2550*/  BSYNC B1 ;  /* 0x0000000000017941 */ /* 0x000fea0003800000 */
.L_x_37:
[----:B---3-5:R-:W-:Y:S01]  /*2560*/  IMAD.U32 R12, R18, 0x10000, RZ ;  /* 0x00010000120c7824 */ /* 0x028fe200078e00ff */
[----:B------:R-:W-:Y:S01]  /*2570*/  ISETP.GT.AND P0, PT, R2, 0x9, PT ;  /* 0x000000090200780c */ /* 0x000fe20003f04270 */
[----:B------:R-:W-:Y:S02]  /*2580*/  BSSY B1, `(.L_x_39) ;  /* 0x0000008000017945 */ /* 0x000fe40003800000 */
[----:B-1----:R-:W-:Y:S01]  /*2590*/  FMUL R3, R12, R23 ;  /* 0x000000170c037220 */ /* 0x002fe20000400000 */
[----:B------:R-:W-:-:S03]  /*25a0*/  ISETP.GT.AND P3, PT, R0, RZ, P0 ;  /* 0x000000ff0000720c */ /* 0x000fc60000764270 */
[----:B------:R-:W-:-:S05]  /*25b0*/  FFMA R3, R28, R22, R3 ;  /* 0x000000161c037223 */ /* 0x000fca0000000003 */
[----:B------:R-:W-:-:S05]  /*25c0*/  F2FP.BF16.F32.PACK_AB R3, RZ, R3 ;  /* 0x00000003ff03723e */ /* 0x000fca00000010ff */
[----:B------:R1:W-:Y:S01]  /*25d0*/  @P2 STG.E.U16 desc[UR52][R6.64+0x10], R3 ;  /* 0x0000100306002986 */ /* 0x0003e2000c101534 */
[----:B------:R-:W-:Y:S05]  /*25e0*/  @!P3 BRA `(.L_x_40) ;  /* 0x000000000004b947 */ /* 0x000fea0003800000 */
[----:B------:R3:W5:Y:S02]  /*25f0*/  LDG.E.LTC128B.U16 R18, desc[UR52][R4.64+0x12] ;  /* 0x0000123404127981 */ /* 0x000764000c1e1520 */
.L_x_40:
[----:B------:R-:W-:Y:S05]  /*2600*/  BSYNC B1 ;  /* 0x0000000000017941 */ /* 0x000fea0003800000 */
.L_x_39:
[----:B-----5:R-:W-:Y:S01]  /*2610*/  IMAD.U32 R12, R18, 0x10000, RZ ;  /* 0x00010000120c7824 */ /* 0x020fe200078e00ff */
[----:B------:R-:W-:Y:S01]  /*2620*/  ISETP.GT.AND P1, PT, R0, 0x8, P1 ;  /* 0x000000080000780c */ /* 0x000fe20000f24270 */
[----:B------:R-:W-:Y:S02]  /*2630*/  BSSY B1, `(.L_x_41) ;  /* 0x0000007000017945 */ /* 0x000fe40003800000 */
[----:B------:R-:W-:-:S04]  /*2640*/  FMUL R12, R12, R23 ;  /* 0x000000170c0c7220 */ /* 0x000fc80000400000 */
[----:B------:R-:W-:-:S05]  /*2650*/  FFMA R12, R29, R22, R12 ;  /* 0x000000161d0c7223 */ /* 0x000fca000000000c */
[----:B------:R-:W-:-:S05]  /*2660*/  F2FP.BF16.F32.PACK_AB R12, RZ, R12 ;  /* 0x0000000cff0c723e */ /* 0x000fca00000010ff */
[----:B------:R0:W-:Y:S01]  /*2670*/  @P3 STG.E.U16 desc[UR52][R6.64+0x12], R12 ;  /* 0x0000120c06003986 */ /* 0x0001e2000c101534 */
[----:B------:R-:W-:Y:S05]  /*2680*/  @!P1 BRA `(.L_x_42) ;  /* 0x0000000000049947 */ /* 0x000fea0003800000 */
[----:B------:R0:W5:Y:S02]  /*2690*/  LDG.E.LTC128B.U16 R18, desc[UR52][R8.64+0x10] ;  /* 0x0000103408127981 */ /* 0x000164000c1e1520 */
.L_x_42:
[----:B------:R-:W-:Y:S05]  /*26a0*/  BSYNC B1 ;  /* 0x0000000000017941 */ /* 0x000fea0003800000 */
.L_x_41:
[----:B0----5:R-:W-:Y:S01]  /*26b0*/  IMAD.U32 R12, R18, 0x10000, RZ ;  /* 0x00010000120c7824 */ /* 0x021fe200078e00ff */
[----:B------:R-:W-:Y:S01]  /*26c0*/  ISETP.GT.AND P0, PT, R0, 0x8, P0 ;  /* 0x000000080000780c */ /* 0x000fe20000704270 */
[----:B------:R-:W-:Y:S02]  /*26d0*/  BSSY B1, `(.L_x_43) ;  /* 0x0000007000017945 */ /* 0x000fe40003800000 */
[----:B-1----:R-:W-:-:S04]  /*26e0*/  FMUL R3, R12, R23 ;  /* 0x000000170c037220 */ /* 0x002fc80000400000 */
[----:B------:R-:W-:-:S05]  /*26f0*/  FFMA R3, R30, R22, R3 ;  /* 0x000000161e037223 */ /* 0x000fca0000000003 */
[----:B------:R-:W-:-:S05]  /*2700*/  F2FP.BF16.F32.PACK_AB R3, RZ, R3 ;  /* 0x00000003ff03723e */ /* 0x000fca00000010ff */
[----:B------:R0:W-:Y:S01]  /*2710*/  @P1 STG.E.U16 desc[UR52][R10.64+0x10], R3 ;  /* 0x000010030a001986 */ /* 0x0001e2000c101534 */
[----:B------:R-:W-:Y:S05]  /*2720*/  @!P0 BRA `(.L_x_44) ;  /* 0x0000000000048947 */ /* 0x000fea0003800000 */
[----:B------:R1:W5:Y:S02]  /*2730*/  LDG.E.LTC128B.U16 R18, desc[UR52][R8.64+0x12] ;  /* 0x0000123408127981 */ /* 0x000364000c1e1520 */
.L_x_44:
[----:B------:R-:W-:Y:S05]  /*2740*/  BSYNC B1 ;  /* 0x0000000000017941 */ /* 0x000fea0003800000 */
.L_x_43:
        /* <DEDUP_REMOVED lines=10> */
.L_x_46:
[----:B------:R-:W-:Y:S05]  /*27f0*/  BSYNC B1 ;  /* 0x0000000000017941 */ /* 0x000fea0003800000 */
.L_x_45:
[----:B0----5:R-:W-:Y:S01]  /*2800*/  IMAD.U32 R12, R18, 0x10000, RZ ;  /* 0x00010000120c7824 */ /* 0x021fe200078e00ff */
        /* <DEDUP_REMOVED lines=9> */
.L_x_48:
[----:B------:R-:W-:Y:S05]  /*28a0*/  BSYNC B1 ;  /* 0x0000000000017941 */ /* 0x000fea0003800000 */
.L_x_47:
        /* <DEDUP_REMOVED lines=9> */
.L_x_50:
[----:B------:R-:W-:Y:S05]  /*2940*/  BSYNC B1 ;  /* 0x0000000000017941 */ /* 0x000fea0003800000 */
.L_x_49:
[----:B0----5:R-:W-:Y:S01]  /*2950*/  IMAD.U32 R12, R18, 0x10000, RZ ;  /* 0x00010000120c7824 */ /* 0x021fe200078e00ff */
        /* <DEDUP_REMOVED lines=8> */
.L_x_52:
[----:B------:R-:W-:Y:S05]  /*29e0*/  BSYNC B1 ;  /* 0x0000000000017941 */ /* 0x000fea0003800000 */
.L_x_51:
        /* <DEDUP_REMOVED lines=10> */
.L_x_54:
[----:B------:R-:W-:Y:S05]  /*2a90*/  BSYNC B1 ;  /* 0x0000000000017941 */ /* 0x000fea0003800000 */
.L_x_53:
        /* <DEDUP_REMOVED lines=10> */
.L_x_56:
[----:B------:R-:W-:Y:S05]  /*2b40*/  BSYNC B1 ;  /* 0x0000000000017941 */ /* 0x000fea0003800000 */
.L_x_55:
        /* <DEDUP_REMOVED lines=9> */
.L_x_58:
[----:B------:R-:W-:Y:S05]  /*2be0*/  BSYNC B1 ;  /* 0x0000000000017941 */ /* 0x000fea0003800000 */
.L_x_57:
        /* <DEDUP_REMOVED lines=9> */
.L_x_60:
[----:B------:R-:W-:Y:S05]  /*2c80*/  BSYNC B1 ;  /* 0x0000000000017941 */ /* 0x000fea0003800000 */
.L_x_59:
        /* <DEDUP_REMOVED lines=10> */
.L_x_62:
[----:B------:R-:W-:Y:S05]  /*2d30*/  BSYNC B1 ;  /* 0x0000000000017941 */ /* 0x000fea0003800000 */
.L_x_61:
        /* <DEDUP_REMOVED lines=10> */
.L_x_64:
[----:B------:R-:W-:Y:S05]  /*2de0*/  BSYNC B1 ;  /* 0x0000000000017941 */ /* 0x000fea0003800000 */
.L_x_63:
        /* <DEDUP_REMOVED lines=9> */
.L_x_66:
[----:B------:R-:W-:Y:S05]  /*2e80*/  BSYNC B1 ;  /* 0x0000000000017941 */ /* 0x000fea0003800000 */
.L_x_65:
        /* <DEDUP_REMOVED lines=9> */
.L_x_68:
[----:B------:R-:W-:Y:S05]  /*2f20*/  BSYNC B1 ;  /* 0x0000000000017941 */ /* 0x000fea0003800000 */
.L_x_67:
        /* <DEDUP_REMOVED lines=10> */
.L_x_70:
[----:B------:R-:W-:Y:S05]  /*2fd0*/  BSYNC B1 ;  /* 0x0000000000017941 */ /* 0x000fea0003800000 */
.L_x_69:
        /* <DEDUP_REMOVED lines=10> */
.L_x_72:
[----:B------:R-:W-:Y:S05]  /*3080*/  BSYNC B1 ;  /* 0x0000000000017941 */ /* 0x000fea0003800000 */
.L_x_71:
        /* <DEDUP_REMOVED lines=9> */
.L_x_74:
[----:B------:R-:W-:Y:S05]  /*3120*/  BSYNC B1 ;  /* 0x0000000000017941 */ /* 0x000fea0003800000 */
.L_x_73:
        /* <DEDUP_REMOVED lines=9> */
.L_x_76:
[----:B------:R-:W-:Y:S05]  /*31c0*/  BSYNC B1 ;  /* 0x0000000000017941 */ /* 0x000fea0003800000 */
.L_x_75:
        /* <DEDUP_REMOVED lines=10> */
.L_x_78:
[----:B------:R-:W-:Y:S05]  /*3270*/  BSYNC B1 ;  /* 0x0000000000017941 */ /* 0x000fea0003800000 */
.L_x_77:
        /* <DEDUP_REMOVED lines=10> */
.L_x_80:
[----:B------:R-:W-:Y:S05]  /*3320*/  BSYNC B1 ;  /* 0x0000000000017941 */ /* 0x000fea0003800000 */
.L_x_79:
        /* <DEDUP_REMOVED lines=9> */
.L_x_82:
[----:B------:R-:W-:Y:S05]  /*33c0*/  BSYNC B1 ;  /* 0x0000000000017941 */ /* 0x000fea0003800000 */
.L_x_81:
        /* <DEDUP_REMOVED lines=9> */
.L_x_84:
[----:B------:R-:W-:Y:S05]  /*3460*/  BSYNC B1 ;  /* 0x0000000000017941 */ /* 0x000fea0003800000 */
.L_x_83:
        /* <DEDUP_REMOVED lines=10> */
.L_x_86:
[----:B------:R-:W-:Y:S05]  /*3510*/  BSYNC B1 ;  /* 0x0000000000017941 */ /* 0x000fea0003800000 */
.L_x_85:
[----:B0----5:R-:W-:Y:S01]  /*3520*/  IMAD.U32 R12, R18, 0x10000, RZ ;  /* 0x00010000120c7824 */ /* 0x021fe200078e00ff */
[----:B------:R-:W-:Y:S01]  /*3530*/  ISETP.GT.AND P0, PT, R2, 0x39, PT ;  /* 0x000000390200780c */ /* 0x000fe20003f04270 */
[----:B------:R-:W-:Y:S01]  /*3540*/  @P2 IMAD.MOV.U32 R2, RZ, RZ, R6 ;  /* 0x000000ffff022224 */ /* 0x000fe200078e0006 */
[----:B------:R-:W-:Y:S01]  /*3550*/  BSSY B1, `(.L_x_87) ;  /* 0x000000a000017945 */ /* 0x000fe20003800000 */
[----:B------:R-:W-:Y:S01]  /*3560*/  FMUL R3, R12, R23 ;  /* 0x000000170c037220 */ /* 0x000fe20000400000 */
[----:B------:R-:W-:-:S03]  /*3570*/  ISETP.GT.AND P3, PT, R0, RZ, P0 ;  /* 0x000000ff0000720c */ /* 0x000fc60000764270 */
[----:B------:R-:W-:-:S05]  /*3580*/  FFMA R3, R52, R22, R3 ;  /* 0x0000001634037223 */ /* 0x000fca0000000003 */
[----:B------:R-:W-:-:S04]  /*3590*/  F2FP.BF16.F32.PACK_AB R3, RZ, R3 ;  /* 0x00000003ff03723e */ /* 0x000fc800000010ff */
[----:B------:R-:W-:Y:S01]  /*35a0*/  PRMT R12, R3, 0x7610, R12 ;  /* 0x00007610030c7816 */ /* 0x000fe2000000000c */
[----:B------:R-:W-:-:S05]  /*35b0*/  @P2 IMAD.MOV.U32 R3, RZ, RZ, R7 ;  /* 0x000000ffff032224 */ /* 0x000fca00078e0007 */
[----:B------:R0:W-:Y:S01]  /*35c0*/  @P2 STG.E.U16 desc[UR52][R2.64+0x70], R12 ;  /* 0x0000700c02002986 */ /* 0x0001e2000c101534 */
[----:B------:R-:W-:Y:S05]  /*35d0*/  @!P3 BRA `(.L_x_88) ;  /* 0x000000000004b947 */ /* 0x000fea0003800000 */
[----:B------:R0:W5:Y:S02]  /*35e0*/  LDG.E.LTC128B.U16 R18, desc[UR52][R4.64+0x72] ;  /* 0x0000723404127981 */ /* 0x000164000c1e1520 */
.L_x_88:
[----:B------:R-:W-:Y:S05]  /*35f0*/  BSYNC B1 ;  /* 0x0000000000017941 */ /* 0x000fea0003800000 */
.L_x_87:
        /* <DEDUP_REMOVED lines=9> */
.L_x_90:
[----:B------:R-:W-:Y:S05]  /*3690*/  BSYNC B1 ;  /* 0x0000000000017941 */ /* 0x000fea0003800000 */
.L_x_89:
[----:B0----5:R-:W-:Y:S01]  /*36a0*/  IMAD.U32 R2, R18, 0x10000, RZ ;  /* 0x0001000012027824 */ /* 0x021fe200078e00ff */
[----:B------:R-:W-:Y:S01]  /*36b0*/  ISETP.GT.AND P0, PT, R0, 0x8, P0 ;  /* 0x000000080000780c */ /* 0x000fe20000704270 */
[----:B------:R-:W-:Y:S02]  /*36c0*/  BSSY B1, `(.L_x_91) ;  /* 0x000000a000017945 */ /* 0x000fe40003800000 */
[----:B------:R-:W-:Y:S01]  /*36d0*/  FMUL R3, R2, R23 ;  /* 0x0000001702037220 */ /* 0x000fe20000400000 */
[----:B------:R-:W-:-:S03]  /*36e0*/  @P1 IMAD.MOV.U32 R2, RZ, RZ, R10 ;  /* 0x000000ffff021224 */ /* 0x000fc600078e000a */
[----:B------:R-:W-:-:S05]  /*36f0*/  FFMA R3, R54, R22, R3 ;  /* 0x0000001636037223 */ /* 0x000fca0000000003 */
[----:B------:R-:W-:-:S04]  /*3700*/  F2FP.BF16.F32.PACK_AB R3, RZ, R3 ;  /* 0x00000003ff03723e */ /* 0x000fc800000010ff */
[----:B---34-:R-:W-:Y:S01]  /*3710*/  PRMT R4, R3, 0x7610, R4 ;  /* 0x0000761003047816 */ /* 0x018fe20000000004 */
[----:B------:R-:W-:-:S05]  /*3720*/  @P1 IMAD.MOV.U32 R3, RZ, RZ, R11 ;  /* 0x000000ffff031224 */ /* 0x000fca00078e000b */
[----:B------:R0:W-:Y:S01]  /*3730*/  @P1 STG.E.U16 desc[UR52][R2.64+0x70], R4 ;  /* 0x0000700402001986 */ /* 0x0001e2000c101534 */
[----:B------:R-:W-:Y:S05]  /*3740*/  @!P0 BRA `(.L_x_92) ;  /* 0x0000000000048947 */ /* 0x000fea0003800000 */
[----:B------:R3:W5:Y:S02]  /*3750*/  LDG.E.LTC128B.U16 R18, desc[UR52][R8.64+0x72] ;  /* 0x0000723408127981 */ /* 0x000764000c1e1520 */
.L_x_92:
[----:B------:R-:W-:Y:S05]  /*3760*/  BSYNC B1 ;  /* 0x0000000000017941 */ /* 0x000fea0003800000 */
.L_x_91:
[----:B------:R-:W-:Y:S05]  /*3770*/  @!P0 BRA `(.L_x_93) ;  /* 0x0000000800b08947 */ /* 0x000fea0003800000 */
[----:B-----5:R-:W-:-:S04]  /*3780*/  IMAD.U32 R18, R18, 0x10000, RZ ;  /* 0x0001000012127824 */ /* 0x020fc800078e00ff */
[----:B------:R-:W-:-:S04]  /*3790*/  FMUL R18, R18, R23 ;  /* 0x0000001712127220 */ /* 0x000fc80000400000 */
[----:B------:R-:W-:-:S05]  /*37a0*/  FFMA R18, R55, R22, R18 ;  /* 0x0000001637127223 */ /* 0x000fca0000000012 */
[----:B------:R-:W-:-:S05]  /*37b0*/  F2FP.BF16.F32.PACK_AB R18, RZ, R18 ;  /* 0x00000012ff12723e */ /* 0x000fca00000010ff */
[----:B------:R4:W-:Y:S01]  /*37c0*/  STG.E.U16 desc[UR52][R10.64+0x72], R18 ;  /* 0x000072120a007986 */ /* 0x0009e2000c101534 */
[----:B------:R-:W-:Y:S05]  /*37d0*/  BRA `(.L_x_93) ;  /* 0x0000000800987947 */ /* 0x000fea0003800000 */
.L_x_32:
[----:B------:R-:W-:Y:S01]  /*37e0*/  ISETP.GT.AND P0, PT, R2, 0x1, PT ;  /* 0x000000010200780c */ /* 0x000fe20003f04270 */
[----:B------:R-:W-:Y:S01]  /*37f0*/  ULDC.64 UR4, c[0x0][0x5c0] ;  /* 0x0001700000047ab9 */ /* 0x000fe20000000a00 */
[-C--:B------:R-:W-:Y:S01]  /*3800*/  FMUL R24, R24, R22.reuse ;  /* 0x0000001618187220 */ /* 0x080fe20000400000 */
[-C--:B------:R-:W-:Y:S01]  /*3810*/  FMUL R25, R25, R22.reuse ;  /* 0x0000001619197220 */ /* 0x080fe20000400000 */
[----:B------:R-:W-:Y:S01]  /*3820*/  ISETP.GT.AND P3, PT, R0, RZ, P0 ;  /* 0x000000ff0000720c */ /* 0x000fe20000764270 */
[-C--:B------:R-:W-:Y:S01]  /*3830*/  FMUL R26, R26, R22.reuse ;  /* 0x000000161a1a7220 */ /* 0x080fe20000400000 */
[----:B------:R-:W-:Y:S01]  /*3840*/  LEA R4, P4, R66, UR4, 0x1 ;  /* 0x0000000442047c11 */ /* 0x000fe2000f8808ff */
[----:B------:R-:W-:Y:S01]  /*3850*/  FMUL R27, R27, R22 ;  /* 0x000000161b1b7220 */ /* 0x000fe20000400000 */
[----:B------:R-:W-:Y:S01]  /*3860*/  F2FP.BF16.F32.PACK_AB R24, RZ, R24 ;  /* 0x00000018ff18723e */ /* 0x000fe200000010ff */
[-C--:B------:R-:W-:Y:S01]  /*3870*/  FMUL R28, R28, R22.reuse ;  /* 0x000000161c1c7220 */ /* 0x080fe20000400000 */
[----:B------:R-:W-:Y:S01]  /*3880*/  LEA.HI.X R5, R66, UR5, R7, 0x1, P4 ;  /* 0x0000000542057c11 */ /* 0x000fe2000a0f0c07 */
[-C--:B------:R-:W-:Y:S01]  /*3890*/  FMUL R29, R29, R22.reuse ;  /* 0x000000161d1d7220 */ /* 0x080fe20000400000 */
[----:B------:R-:W-:Y:S01]  /*38a0*/  F2FP.BF16.F32.PACK_AB R25, RZ, R25 ;  /* 0x00000019ff19723e */ /* 0x000fe200000010ff */
[----:B------:R-:W-:Y:S01]  /*38b0*/  FMUL R30, R30, R22 ;  /* 0x000000161e1e7220 */ /* 0x000fe20000400000 */
[C---:B------:R-:W-:Y:S01]  /*38c0*/  SHF.L.U64.HI R71, R70.reuse, 0x4, R71 ;  /* 0x0000000446477819 */ /* 0x040fe20000010247 */
[----:B------:R-:W-:Y:S01]  /*38d0*/  @P1 STG.E.U16 desc[UR52][R4.64], R24 ;  /* 0x0000001804001986 */ /* 0x000fe2000c101534 */
[----:B------:R-:W-:Y:S01]  /*38e0*/  LEA R6, P4, R70, R4, 0x4 ;  /* 0x0000000446067211 */ /* 0x000fe200078820ff */
[-C--:B------:R-:W-:Y:S01]  /*38f0*/  FMUL R31, R31, R22.reuse ;  /* 0x000000161f1f7220 */ /* 0x080fe20000400000 */
[----:B------:R-:W-:Y:S01]  /*3900*/  ISETP.GT.AND P2, PT, R0, 0x8, P2 ;  /* 0x000000080000780c */ /* 0x000fe20001744270 */
[----:B------:R-:W-:Y:S01]  /*3910*/  @P3 STG.E.U16 desc[UR52][R4.64+0x2], R25 ;  /* 0x0000021904003986 */ /* 0x000fe2000c101534 */
[----:B------:R-:W-:Y:S01]  /*3920*/  ISETP.GT.AND P1, PT, R2, 0x8, PT ;  /* 0x000000080200780c */ /* 0x000fe20003f24270 */
[----:B------:R-:W-:Y:S01]  /*3930*/  IMAD.X R7, R71, 0x1, R5, P4 ;  /* 0x0000000147077824 */ /* 0x000fe200020e0605 */
[----:B------:R-:W-:Y:S01]  /*3940*/  ISETP.GT.AND P3, PT, R0, 0x8, P0 ;  /* 0x000000080000780c */ /* 0x000fe20000764270 */
[-C--:B------:R-:W-:Y:S01]  /*3950*/  FMUL R32, R32, R22.reuse ;  /* 0x0000001620207220 */ /* 0x080fe20000400000 */
[----:B------:R-:W-:Y:S01]  /*3960*/  ISETP.GT.AND P0, PT, R2, 0x9, PT ;  /* 0x000000090200780c */ /* 0x000fe20003f04270 */
[-C--:B------:R-:W-:Y:S01]  /*3970*/  FMUL R33, R33, R22.reuse ;  /* 0x0000001621217220 */ /* 0x080fe20000400000 */
[----:B------:R-:W-:Y:S01]  /*3980*/  ISETP.GT.AND P5, PT, R0, RZ, P1 ;  /* 0x000000ff0000720c */ /* 0x000fe20000fa4270 */
[-C--:B------:R-:W-:Y:S01]  /*3990*/  FMUL R34, R34, R22.reuse ;  /* 0x0000001622227220 */ /* 0x080fe20000400000 */
[----:B------:R-:W-:Y:S01]  /*39a0*/  ISETP.GT.AND P4, PT, R0, RZ, P0 ;  /* 0x000000ff0000720c */ /* 0x000fe20000784270 */
[----:B------:R-:W-:Y:S01]  /*39b0*/  FMUL R35, R35, R22 ;  /* 0x0000001623237220 */ /* 0x000fe20000400000 */
[----:B------:R-:W-:Y:S01]  /*39c0*/  F2FP.BF16.F32.PACK_AB R26, RZ, R26 ;  /* 0x0000001aff1a723e */ /* 0x000fe200000010ff */
[-C--:B------:R-:W-:Y:S01]  /*39d0*/  FMUL R36, R36, R22.reuse ;  /* 0x0000001624247220 */ /* 0x080fe20000400000 */
[----:B------:R-:W-:Y:S01]  /*39e0*/  F2FP.BF16.F32.PACK_AB R27, RZ, R27 ;  /* 0x0000001bff1b723e */ /* 0x000fe200000010ff */
[----:B------:R-:W-:Y:S01]  /*39f0*/  FMUL R37, R37, R22 ;  /* 0x0000001625257220 */ /* 0x000fe20000400000 */
[----:B------:R-:W-:Y:S01]  /*3a00*/  F2FP.BF16.F32.PACK_AB R28, RZ, R28 ;  /* 0x0000001cff1c723e */ /* 0x000fe200000010ff */
[----:B------:R-:W-:Y:S01]  /*3a10*/  @P2 STG.E.U16 desc[UR52][R6.64], R26 ;  /* 0x0000001a06002986 */ /* 0x000fe2000c101534 */
[----:B------:R-:W-:Y:S01]  /*3a20*/  F2FP.BF16.F32.PACK_AB R29, RZ, R29 ;  /* 0x0000001dff1d723e */ /* 0x000fe200000010ff */
[-C--:B------:R-:W-:Y:S01]  /*3a30*/  FMUL R38, R38, R22.reuse ;  /* 0x0000001626267220 */ /* 0x080fe20000400000 */
[----:B------:R-:W-:Y:S01]  /*3a40*/  ISETP.GT.AND P1, PT, R0, 0x8, P1 ;  /* 0x000000080000780c */ /* 0x000fe20000f24270 */
[----:B------:R-:W-:Y:S01]  /*3a50*/  @P3 STG.E.U16 desc[UR52][R6.64+0x2], R27 ;  /* 0x0000021b06003986 */ /* 0x000fe2000c101534 */
[----:B------:R-:W-:Y:S01]  /*3a60*/  ISETP.GT.AND P3, PT, R2, 0x10, PT ;  /* 0x000000100200780c */ /* 0x000fe20003f64270 */
[-C--:B------:R-:W-:Y:S01]  /*3a70*/  FMUL R39, R39, R22.reuse ;  /* 0x0000001627277220 */ /* 0x080fe20000400000 */
[----:B------:R-:W-:Y:S01]  /*3a80*/  ISETP.GT.AND P2, PT, R0, 0x8, P0 ;  /* 0x000000080000780c */ /* 0x000fe20000744270 */
[----:B------:R-:W-:Y:S01]  /*3a90*/  @P5 STG.E.U16 desc[UR52][R4.64+0x10], R28 ;  /* 0x0000101c04005986 */ /* 0x000fe2000c101534 */
[----:B------:R-:W-:Y:S01]  /*3aa0*/  ISETP.GT.AND P0, PT, R2, 0x11, PT ;  /* 0x000000110200780c */ /* 0x000fe20003f04270 */
[----:B------:R-:W-:Y:S01]  /*3ab0*/  FMUL R40, R40, R22 ;  /* 0x0000001628287220 */ /* 0x000fe20000400000 */
[----:B------:R-:W-:Y:S01]  /*3ac0*/  F2FP.BF16.F32.PACK_AB R30, RZ, R30 ;  /* 0x0000001eff1e723e */ /* 0x000fe200000010ff */
[----:B------:R-:W-:Y:S01]  /*3ad0*/  @P4 STG.E.U16 desc[UR52][R4.64+0x12], R29 ;  /* 0x0000121d04004986 */ /* 0x000fe2000c101534 */
[C---:B------:R-:W-:Y:S01]  /*3ae0*/  ISETP.GT.AND P4, PT, R0.reuse, RZ, P3 ;  /* 0x000000ff0000720c */ /* 0x040fe20001f84270 */
[-C--:B------:R-:W-:Y:S01]  /*3af0*/  FMUL R41, R41, R22.reuse ;  /* 0x0000001629297220 */ /* 0x080fe20000400000 */
[----:B------:R-:W-:Y:S01]  /*3b00*/  ISETP.GT.AND P5, PT, R0, RZ, P0 ;  /* 0x000000ff0000720c */ /* 0x000fe200007a4270 */
[----:B------:R-:W-:Y:S01]  /*3b10*/  @P1 STG.E.U16 desc[UR52][R6.64+0x10], R30 ;  /* 0x0000101e06001986 */ /* 0x000fe2000c101534 */
[----:B------:R-:W-:Y:S01]  /*3b20*/  F2FP.BF16.F32.PACK_AB R31, RZ, R31 ;  /* 0x0000001fff1f723e */ /* 0x000fe200000010ff */
[----:B------:R-:W-:Y:S01]  /*3b30*/  FMUL R42, R42, R22 ;  /* 0x000000162a2a7220 */ /* 0x000fe20000400000 */
[----:B------:R-:W-:Y:S01]  /*3b40*/  F2FP.BF16.F32.PACK_AB R32, RZ, R32 ;  /* 0x00000020ff20723e */ /* 0x000fe200000010ff */
[-C--:B------:R-:W-:Y:S01]  /*3b50*/  FMUL R43, R43, R22.reuse ;  /* 0x000000162b2b7220 */ /* 0x080fe20000400000 */
[----:B------:R-:W-:Y:S01]  /*3b60*/  ISETP.GT.AND P1, PT, R0, 0x8, P3 ;  /* 0x000000080000780c */ /* 0x000fe20001f24270 */
[----:B------:R-:W-:Y:S01]  /*3b70*/  @P2 STG.E.U16 desc[UR52][R6.64+0x12], R31 ;  /* 0x0000121f06002986 */ /* 0x000fe2000c101534 */
[----:B------:R-:W-:Y:S01]  /*3b80*/  F2FP.BF16.F32.PACK_AB R33, RZ, R33 ;  /* 0x00000021ff21723e */ /* 0x000fe200000010ff */
[-C--:B------:R-:W-:Y:S01]  /*3b90*/  FMUL R44, R44, R22.reuse ;  /* 0x000000162c2c7220 */ /* 0x080fe20000400000 */
[----:B------:R-:W-:Y:S01]  /*3ba0*/  ISETP.GT.AND P2, PT, R2, 0x18, PT ;  /* 0x000000180200780c */ /* 0x000fe20003f44270 */
[----:B------:R-:W-:Y:S01]  /*3bb0*/  @P4 STG.E.U16 desc[UR52][R4.64+0x20], R32 ;  /* 0x0000202004004986 */ /* 0x000fe2000c101534 */
[----:B------:R-:W-:Y:S01]  /*3bc0*/  ISETP.GT.AND P0, PT, R0, 0x8, P0 ;  /* 0x000000080000780c */ /* 0x000fe20000704270 */
[-C--:B------:R-:W-:Y:S01]  /*3bd0*/  FMUL R45, R45, R22.reuse ;  /* 0x000000162d2d7220 */ /* 0x080fe20000400000 */
[----:B------:R-:W-:Y:S01]  /*3be0*/  ISETP.GT.AND P3, PT, R2, 0x19, PT ;  /* 0x000000190200780c */ /* 0x000fe20003f64270 */
[----:B------:R-:W-:Y:S01]  /*3bf0*/  @P5 STG.E.U16 desc[UR52][R4.64+0x22], R33 ;  /* 0x0000222104005986 */ /* 0x000fe2000c101534 */
[----:B------:R-:W-:Y:S01]  /*3c00*/  ISETP.GT.AND P4, PT, R0, RZ, P2 ;  /* 0x000000ff0000720c */ /* 0x000fe20001784270 */
[----:B------:R-:W-:Y:S01]  /*3c10*/  FMUL R46, R46, R22 ;  /* 0x000000162e2e7220 */ /* 0x000fe20000400000 */
[----:B------:R-:W-:Y:S01]  /*3c20*/  F2FP.BF16.F32.PACK_AB R34, RZ, R34 ;  /* 0x00000022ff22723e */ /* 0x000fe200000010ff */
[-C--:B------:R-:W-:Y:S01]  /*3c30*/  FMUL R47, R47, R22.reuse ;  /* 0x000000162f2f7220 */ /* 0x080fe20000400000 */
[----:B------:R-:W-:Y:S01]  /*3c40*/  ISETP.GT.AND P5, PT, R0, RZ, P3 ;  /* 0x000000ff0000720c */ /* 0x000fe20001fa4270 */
[----:B------:R-:W-:Y:S01]  /*3c50*/  FMUL R48, R48, R22 ;  /* 0x0000001630307220 */ /* 0x000fe20000400000 */
[----:B------:R-:W-:Y:S01]  /*3c60*/  F2FP.BF16.F32.PACK_AB R35, RZ, R35 ;  /* 0x00000023ff23723e */ /* 0x000fe200000010ff */
[----:B------:R-:W-:Y:S01]  /*3c70*/  @P1 STG.E.U16 desc[UR52][R6.64+0x20], R34 ;  /* 0x0000202206001986 */ /* 0x000fe2000c101534 */
[----:B------:R-:W-:Y:S01]  /*3c80*/  F2FP.BF16.F32.PACK_AB R36, RZ, R36 ;  /* 0x00000024ff24723e */ /* 0x000fe200000010ff */
[-C--:B------:R-:W-:Y:S01]  /*3c90*/  FMUL R49, R49, R22.reuse ;  /* 0x0000001631317220 */ /* 0x080fe20000400000 */
[C---:B------:R-:W-:Y:S01]  /*3ca0*/  ISETP.GT.AND P1, PT, R0.reuse, 0x8, P2 ;  /* 0x000000080000780c */ /* 0x040fe20001724270 */
[----:B------:R-:W-:Y:S01]  /*3cb0*/  @P0 STG.E.U16 desc[UR52][R6.64+0x22], R35 ;  /* 0x0000222306000986 */ /* 0x000fe2000c101534 */
[----:B------:R-:W-:Y:S01]  /*3cc0*/  ISETP.GT.AND P2, PT, R0, 0x8, P3 ;  /* 0x000000080000780c */ /* 0x000fe20001f44270 */
[-C--:B------:R-:W-:Y:S01]  /*3cd0*/  FMUL R50, R50, R22.reuse ;  /* 0x0000001632327220 */ /* 0x080fe20000400000 */
[----:B------:R-:W-:Y:S01]  /*3ce0*/  F2FP.BF16.F32.PACK_AB R37, RZ, R37 ;  /* 0x00000025ff25723e */ /* 0x000fe200000010ff */
[----:B------:R-:W-:Y:S01]  /*3cf0*/  @P4 STG.E.U16 desc[UR52][R4.64+0x30], R36 ;  /* 0x0000302404004986 */ /* 0x000fe2000c101534 */
[C---:B------:R-:W-:Y:S01]  /*3d00*/  ISETP.GT.AND P3, PT, R2.reuse, 0x20, PT ;  /* 0x000000200200780c */ /* 0x040fe20003f64270 */
[-C--:B------:R-:W-:Y:S01]  /*3d10*/  FMUL R51, R51, R22.reuse ;  /* 0x0000001633337220 */ /* 0x080fe20000400000 */
[----:B------:R-:W-:Y:S01]  /*3d20*/  ISETP.GT.AND P0, PT, R2, 0x21, PT ;  /* 0x000000210200780c */ /* 0x000fe20003f04270 */
[----:B------:R-:W-:Y:S01]  /*3d30*/  @P5 STG.E.U16 desc[UR52][R4.64+0x32], R37 ;  /* 0x0000322504005986 */ /* 0x000fe2000c101534 */
        /* <DEDUP_REMOVED lines=10> */
[----:B------:R-:W-:-:S02]  /*3de0*/  F2FP.BF16.F32.PACK_AB R41, RZ, R41 ;  /* 0x00000029ff29723e */ /* 0x000fc400000010ff */
[C---:B------:R-:W-:Y:S01]  /*3df0*/  ISETP.GT.AND P1, PT, R0.reuse, 0x8, P3 ;  /* 0x000000080000780c */ /* 0x040fe20001f24270 */
[----:B------:R-:W-:Y:S01]  /*3e00*/  @P2 STG.E.U16 desc[UR52][R6.64+0x32], R39 ;  /* 0x0000322706002986 */ /* 0x000fe2000c101534 */
[----:B------:R-:W-:Y:S02]  /*3e10*/  ISETP.GT.AND P0, PT, R0, 0x8, P0 ;  /* 0x000000080000780c */ /* 0x000fe40000704270 */
[----:B------:R-:W-:Y:S01]  /*3e20*/  F2FP.BF16.F32.PACK_AB R42, RZ, R42 ;  /* 0x0000002aff2a723e */ /* 0x000fe200000010ff */
[----:B------:R-:W-:Y:S01]  /*3e30*/  @P4 STG.E.U16 desc[UR52][R4.64+0x40], R40 ;  /* 0x0000402804004986 */ /* 0x000fe2000c101534 */
[C---:B------:R-:W-:Y:S02]  /*3e40*/  ISETP.GT.AND P4, PT, R2.reuse, 0x28, PT ;  /* 0x000000280200780c */ /* 0x040fe40003f84270 */
[----:B------:R-:W-:Y:S01]  /*3e50*/  F2FP.BF16.F32.PACK_AB R43, RZ, R43 ;  /* 0x0000002bff2b723e */ /* 0x000fe200000010ff */
[----:B------:R-:W-:Y:S01]  /*3e60*/  @P5 STG.E.U16 desc[UR52][R4.64+0x42], R41 ;  /* 0x0000422904005986 */ /* 0x000fe2000c101534 */
[----:B------:R-:W-:-:S02]  /*3e70*/  ISETP.GT.AND P5, PT, R2, 0x29, PT ;  /* 0x000000290200780c */ /* 0x000fc40003fa4270 */
[C---:B------:R-:W-:Y:S01]  /*3e80*/  ISETP.GT.AND P2, PT, R0.reuse, RZ, P4 ;  /* 0x000000ff0000720c */ /* 0x040fe20002744270 */
[----:B------:R-:W-:Y:S01]  /*3e90*/  @P1 STG.E.U16 desc[UR52][R6.64+0x40], R42 ;  /* 0x0000402a06001986 */ /* 0x000fe2000c101534 */
[----:B------:R-:W-:Y:S02]  /*3ea0*/  ISETP.GT.AND P6, PT, R0, RZ, P5 ;  /* 0x000000ff0000720c */ /* 0x000fe40002fc4270 */
[----:B------:R-:W-:Y:S01]  /*3eb0*/  F2FP.BF16.F32.PACK_AB R44, RZ, R44 ;  /* 0x0000002cff2c723e */ /* 0x000fe200000010ff */
[----:B------:R-:W-:Y:S01]  /*3ec0*/  @P0 STG.E.U16 desc[UR52][R6.64+0x42], R43 ;  /* 0x0000422b06000986 */ /* 0x000fe2000c101534 */
[C---:B------:R-:W-:Y:S02]  /*3ed0*/  ISETP.GT.AND P3, PT, R2.reuse, 0x30, PT ;  /* 0x000000300200780c */ /* 0x040fe40003f64270 */
[C---:B------:R-:W-:Y:S02]  /*3ee0*/  ISETP.GT.AND P1, PT, R2.reuse, 0x38, PT ;  /* 0x000000380200780c */ /* 0x040fe40003f24270 */
[----:B------:R-:W-:-:S02]  /*3ef0*/  ISETP.GT.AND P0, PT, R2, 0x39, PT ;  /* 0x000000390200780c */ /* 0x000fc40003f04270 */
[----:B------:R-:W-:Y:S01]  /*3f00*/  ISETP.GT.AND P4, PT, R0, 0x8, P4 ;  /* 0x000000080000780c */ /* 0x000fe20002784270 */
[----:B------:R-:W-:Y:S01]  /*3f10*/  @P2 STG.E.U16 desc[UR52][R4.64+0x50], R44 ;  /* 0x0000502c04002986 */ /* 0x000fe2000c101534 */
[----:B------:R-:W-:Y:S01]  /*3f20*/  ISETP.GT.AND P2, PT, R2, 0x31, PT ;  /* 0x000000310200780c */ /* 0x000fe20003f44270 */
[----:B------:R-:W-:Y:S01]  /*3f30*/  @P6 IMAD.MOV.U32 R2, RZ, RZ, R4 ;  /* 0x000000ffff026224 */ /* 0x000fe200078e0004 */
[----:B------:R-:W-:Y:S01]  /*3f40*/  F2FP.BF16.F32.PACK_AB R45, RZ, R45 ;  /* 0x0000002dff2d723e */ /* 0x000fe200000010ff */
[----:B------:R-:W-:Y:S01]  /*3f50*/  @P6 IMAD.MOV.U32 R3, RZ, RZ, R5 ;  /* 0x000000ffff036224 */ /* 0x000fe200078e0005 */
[----:B------:R-:W-:Y:S02]  /*3f60*/  F2FP.BF16.F32.PACK_AB R46, RZ, R46 ;  /* 0x0000002eff2e723e */ /* 0x000fe400000010ff */
[----:B------:R-:W-:Y:S02]  /*3f70*/  F2FP.BF16.F32.PACK_AB R47, RZ, R47 ;  /* 0x0000002fff2f723e */ /* 0x000fe400000010ff */
[----:B------:R0:W-:Y:S01]  /*3f80*/  @P6 STG.E.U16 desc[UR52][R2.64+0x52], R45 ;  /* 0x0000522d02006986 */ /* 0x0001e2000c101534 */
[----:B------:R-:W-:-:S02]  /*3f90*/  ISETP.GT.AND P6, PT, R0, 0x8, P5 ;  /* 0x000000080000780c */ /* 0x000fc40002fc4270 */
[C---:B------:R-:W-:Y:S02]  /*3fa0*/  ISETP.GT.AND P5, PT, R0.reuse, RZ, P3 ;  /* 0x000000ff0000720c */ /* 0x040fe40001fa4270 */
[----:B------:R-:W-:Y:S02]  /*3fb0*/  ISETP.GT.AND P3, PT, R0, 0x8, P3 ;  /* 0x000000080000780c */ /* 0x000fe40001f64270 */
[----:B------:R-:W-:Y:S02]  /*3fc0*/  F2FP.BF16.F32.PACK_AB R48, RZ, R48 ;  /* 0x00000030ff30723e */ /* 0x000fe400000010ff */
[----:B------:R-:W-:Y:S02]  /*3fd0*/  F2FP.BF16.F32.PACK_AB R49, RZ, R49 ;  /* 0x00000031ff31723e */ /* 0x000fe400000010ff */
[----:B------:R-:W-:Y:S01]  /*3fe0*/  F2FP.BF16.F32.PACK_AB R50, RZ, R50 ;  /* 0x00000032ff32723e */ /* 0x000fe200000010ff */
[----:B0-----:R-:W-:Y:S01]  /*3ff0*/  @P4 IMAD.MOV.U32 R2, RZ, RZ, R6 ;  /* 0x000000ffff024224 */ /* 0x001fe200078e0006 */
[----:B------:R-:W-:Y:S01]  /*4000*/  F2FP.BF16.F32.PACK_AB R51, RZ, R51 ;  /* 0x00000033ff33723e */ /* 0x000fe200000010ff */
[----:B------:R-:W-:Y:S01]  /*4010*/  @P4 IMAD.MOV.U32 R3, RZ, RZ, R7 ;  /* 0x000000ffff034224 */ /* 0x000fe200078e0007 */
[----:B------:R-:W-:-:S02]  /*4020*/  F2FP.BF16.F32.PACK_AB R52, RZ, R52 ;  /* 0x00000034ff34723e */ /* 0x000fc400000010ff */
[----:B------:R-:W-:Y:S02]  /*4030*/  F2FP.BF16.F32.PACK_AB R53, RZ, R53 ;  /* 0x00000035ff35723e */ /* 0x000fe400000010ff */
[----:B------:R0:W-:Y:S01]  /*4040*/  @P4 STG.E.U16 desc[UR52][R2.64+0x50], R46 ;  /* 0x0000502e02004986 */ /* 0x0001e2000c101534 */
[C---:B------:R-:W-:Y:S02]  /*4050*/  ISETP.GT.AND P4, PT, R0.reuse, RZ, P2 ;  /* 0x000000ff0000720c */ /* 0x040fe40001784270 */
[----:B------:R-:W-:Y:S02]  /*4060*/  ISETP.GT.AND P2, PT, R0, 0x8, P2 ;  /* 0x000000080000780c */ /* 0x000fe40001744270 */
[----:B------:R-:W-:Y:S02]  /*4070*/  F2FP.BF16.F32.PACK_AB R54, RZ, R54 ;  /* 0x00000036ff36723e */ /* 0x000fe400000010ff */
[----:B------:R-:W-:Y:S01]  /*4080*/  F2FP.BF16.F32.PACK_AB R55, RZ, R55 ;  /* 0x00000037ff37723e */ /* 0x000fe200000010ff */
[----:B0-----:R-:W-:-:S02]  /*4090*/  @P6 IMAD.MOV.U32 R2, RZ, RZ, R6 ;  /* 0x000000ffff026224 */ /* 0x001fc400078e0006 */
[----:B------:R-:W-:-:S05]  /*40a0*/  @P6 IMAD.MOV.U32 R3, RZ, RZ, R7 ;  /* 0x000000ffff036224 */ /* 0x000fca00078e0007 */
[----:B------:R0:W-:Y:S01]  /*40b0*/  @P6 STG.E.U16 desc[UR52][R2.64+0x52], R47 ;  /* 0x0000522f02006986 */ /* 0x0001e2000c101534 */
[C---:B------:R-:W-:Y:S02]  /*40c0*/  ISETP.GT.AND P6, PT, R0.reuse, RZ, P0 ;  /* 0x000000ff0000720c */ /* 0x040fe400007c4270 */
[----:B------:R-:W-:Y:S01]  /*40d0*/  ISETP.GT.AND P0, PT, R0, 0x8, P0 ;  /* 0x000000080000780c */ /* 0x000fe20000704270 */
[----:B0-----:R-:W-:Y:S02]  /*40e0*/  @P5 IMAD.MOV.U32 R2, RZ, RZ, R4 ;  /* 0x000000ffff025224 */ /* 0x001fe400078e0004 */
[----:B------:R-:W-:-:S05]  /*40f0*/  @P5 IMAD.MOV.U32 R3, RZ, RZ, R5 ;  /* 0x000000ffff035224 */ /* 0x000fca00078e0005 */
[----:B------:R0:W-:Y:S01]  /*4100*/  @P5 STG.E.U16 desc[UR52][R2.64+0x60], R48 ;  /* 0x0000603002005986 */ /* 0x0001e2000c101534 */
[C---:B------:R-:W-:Y:S02]  /*4110*/  ISETP.GT.AND P5, PT, R0.reuse, RZ, P1 ;  /* 0x000000ff0000720c */ /* 0x040fe40000fa4270 */
[----:B------:R-:W-:Y:S01]  /*4120*/  ISETP.GT.AND P1, PT, R0, 0x8, P1 ;  /* 0x000000080000780c */ /* 0x000fe20000f24270 */
[----:B0-----:R-:W-:Y:S02]  /*4130*/  @P4 IMAD.MOV.U32 R2, RZ, RZ, R4 ;  /* 0x000000ffff024224 */ /* 0x001fe400078e0004 */
[----:B------:R-:W-:-:S05]  /*4140*/  @P4 IMAD.MOV.U32 R3, RZ, RZ, R5 ;  /* 0x000000ffff034224 */ /* 0x000fca00078e0005 */
[----:B------:R0:W-:Y:S02]  /*4150*/  @P4 STG.E.U16 desc[UR52][R2.64+0x62], R49 ;  /* 0x0000623102004986 */ /* 0x0001e4000c101534 */
        /* <DEDUP_REMOVED lines=8> */
[----:B------:R0:W-:Y:S04]  /*41e0*/  @P5 STG.E.U16 desc[UR52][R2.64+0x70], R52 ;  /* 0x0000703402005986 */ /* 0x0001e8000c101534 */
[----:B------:R1:W-:Y:S01]  /*41f0*/  @P6 STG.E.U16 desc[UR52][R4.64+0x72], R53 ;  /* 0x0000723504006986 */ /* 0x0003e2000c101534 */
[----:B0-----:R-:W-:Y:S02]  /*4200*/  @P1 IMAD.MOV.U32 R2, RZ, RZ, R6 ;  /* 0x000000ffff021224 */ /* 0x001fe400078e0006 */
[----:B------:R-:W-:-:S05]  /*4210*/  @P1 IMAD.MOV.U32 R3, RZ, RZ, R7 ;  /* 0x000000ffff031224 */ /* 0x000fca00078e0007 */
[----:B------:R1:W-:Y:S04]  /*4220*/  @P1 STG.E.U16 desc[UR52][R2.64+0x70], R54 ;  /* 0x0000703602001986 */ /* 0x0003e8000c101534 */
[----:B------:R1:W-:Y:S02]  /*4230*/  @P0 STG.E.U16 desc[UR52][R6.64+0x72], R55 ;  /* 0x0000723706000986 */ /* 0x0003e4000c101534 */
.L_x_93:
[----:B------:R-:W-:Y:S05]  /*4240*/  BSYNC B0 ;  /* 0x0000000000007941 */ /* 0x000fea0003800000 */
.L_x_31:
[----:B01----:R-:W-:Y:S01]  /*4250*/  IMAD.U32 R2, RZ, RZ, UR50 ;  /* 0x00000032ff027e24 */ /* 0x003fe2000f8e00ff */
[----:B------:R-:W-:Y:S01]  /*4260*/  ULDC.64 UR4, c[0x0][0x650] ;  /* 0x0001940000047ab9 */ /* 0x000fe20000000a00 */
[----:B------:R-:W-:Y:S01]  /*4270*/  IMAD.U32 R0, RZ, RZ, UR37 ;  /* 0x00000025ff007e24 */ /* 0x000fe2000f8e00ff */
[----:B------:R0:W-:Y:S01]  /*4280*/  SYNCS.ARRIVE.TRANS64.A1T0 RZ, [R62+UR44], RZ ;  /* 0x000000ff3eff79a7 */ /* 0x0001e2000810002c */
[----:B------:R-:W-:Y:S01]  /*4290*/  IMAD.U32 R3, RZ, RZ, UR51 ;  /* 0x00000033ff037e24 */ /* 0x000fe2000f8e00ff */
[C---:B------:R-:W-:Y:S01]  /*42a0*/  LEA R16, P0, R2.reuse, R16, 0x1 ;  /* 0x0000001002107211 */ /* 0x040fe200078008ff */
[----:B----45:R-:W-:Y:S02]  /*42b0*/  IMAD.MOV.U32 R18, RZ, RZ, -0x1 ;  /* 0xffffffffff127424 */ /* 0x030fe400078e00ff */
[----:B------:R-:W-:Y:S01]  /*42c0*/  IMAD.MOV.U32 R19, RZ, RZ, -0x1 ;  /* 0xffffffffff137424 */ /* 0x000fe200078e00ff */
[----:B------:R-:W-:Y:S01]  /*42d0*/  LEA.HI.X R17, R2, R17, R0, 0x1, P0 ;  /* 0x0000001102117211 */ /* 0x000fe200000f0c00 */
[----:B------:R-:W-:Y:S01]  /*42e0*/  IMAD.MOV.U32 R2, RZ, RZ, -0x1 ;  /* 0xffffffffff027424 */ /* 0x000fe200078e00ff */
[----:B------:R-:W-:-:S02]  /*42f0*/  ISETP.GE.U32.AND P0, PT, R16, UR4, PT ;  /* 0x0000000410007c0c */ /* 0x000fc4000bf06070 */
[----:B------:R-:W-:Y:S02]  /*4300*/  PRMT R0, RZ, 0x7610, R0 ;  /* 0x00007610ff007816 */ /* 0x000fe40000000000 */
[----:B------:R-:W-:-:S13]  /*4310*/  ISETP.GE.U32.AND.EX P0, PT, R17, UR5, PT, P0 ;  /* 0x0000000511007c0c */ /* 0x000fda000bf06100 */
[----:B0-----:R-:W-:Y:S05]  /*4320*/  @P0 BRA `(.L_x_94) ;  /* 0x00000004008c0947 */ /* 0x001fea0003800000 */
[----:B------:R-:W0:Y:S01]  /*4330*/  S2UR UR6, SR_CTAID.X ;  /* 0x00000000000679c3 */ /* 0x000e220000002500 */
[----:B------:R-:W-:Y:S01]  /*4340*/  ULDC.64 UR4, c[0x0][0x628] ;  /* 0x00018a0000047ab9 */ /* 0x000fe20000000a00 */
[----:B------:R-:W-:Y:S01]  /*4350*/  ULDC UR7, c[0x0][0x150] ;  /* 0x0000540000077ab9 */ /* 0x000fe20000000800 */
[----:B------:R-:W-:Y:S01]  /*4360*/  ISETP.NE.U32.AND P0, PT, RZ, UR4, PT ;  /* 0x00000004ff007c0c */ /* 0x000fe2000bf05070 */
[----:B------:R-:W-:Y:S01]  /*4370*/  ULDC UR15, c[0x0][0x630] ;  /* 0x00018c00000f7ab9 */ /* 0x000fe20000000800 */
[C---:B------:R-:W-:Y:S01]  /*4380*/  R2UR UR16, R16.reuse ;  /* 0x00000000101072ca */ /* 0x040fe200000e0000 */
[----:B------:R-:W-:Y:S01]  /*4390*/  ULDC UR18, c[0x0][0x154] ;  /* 0x0000550000127ab9 */ /* 0x000fe20000000800 */
[----:B------:R-:W-:Y:S01]  /*43a0*/  ISETP.NE.AND.EX P0, PT, RZ, UR5, PT, P0 ;  /* 0x00000005ff007c0c */ /* 0x000fe2000bf05300 */
[----:B------:R-:W1:Y:S01]  /*43b0*/  S2UR UR21, SR_CTAID.Y ;  /* 0x00000000001579c3 */ /* 0x000e620000002600 */
[----:B------:R-:W-:Y:S02]  /*43c0*/  R2UR UR17, R17 ;  /* 0x00000000111172ca */ /* 0x000fe400000e0000 */
[----:B------:R-:W-:-:S02]  /*43d0*/  R2UR UR12, R16 ;  /* 0x00000000100c72ca */ /* 0x000fc400000e0000 */
[----:B------:R-:W-:Y:S02]  /*43e0*/  R2UR UR13, R17 ;  /* 0x00000000110d72ca */ /* 0x000fe400000e0000 */
[----:B0-----:R-:W-:-:S05]  /*43f0*/  I2FP.F32.U32 R0, UR6 ;  /* 0x0000000600007c45 */ /* 0x001fca0008201000 */
[----:B------:R-:W-:-:S04]  /*4400*/  FMUL R0, R0, UR7 ;  /* 0x0000000700007c20 */ /* 0x000fc80008400000 */
[----:B------:R0:W4:Y:S01]  /*4410*/  F2I.U32.TRUNC.NTZ R2, R0 ;  /* 0x0000000000027305 */ /* 0x000122000020f000 */
[----:B-1----:R-:W-:Y:S05]  /*4420*/  @!P0 BRA `(.L_x_95) ;  /* 0x0000000000308947 */ /* 0x002fea0003800000 */
        /* <DEDUP_REMOVED lines=12> */
.L_x_95:
[----:B------:R-:W-:Y:S01]  /*44f0*/  USHF.R.U64 UR8, UR12, UR15, UR13 ;  /* 0x0000000f0c087299 */ /* 0x000fe2000800120d */
[----:B0-----:R-:W-:Y:S01]  /*4500*/  I2FP.F32.U32 R0, UR21 ;  /* 0x0000001500007c45 */ /* 0x001fe20008201000 */
[----:B------:R-:W-:Y:S02]  /*4510*/  USHF.R.U32.HI UR4, URZ, UR15, UR13 ;  /* 0x0000000f3f047299 */ /* 0x000fe4000801160d */
[----:B------:R-:W-:Y:S02]  /*4520*/  UIADD3 UR7, UP0, URZ, -UR8, URZ ;  /* 0x800000083f077290 */ /* 0x000fe4000ff1e03f */
[----:B------:R-:W-:Y:S01]  /*4530*/  FMUL R0, R0, UR18 ;  /* 0x0000001200007c20 */ /* 0x000fe20008400000 */
[----:B------:R-:W-:Y:S01]  /*4540*/  ULDC.64 UR12, c[0x0][0x620] ;  /* 0x00018800000c7ab9 */ /* 0x000fe20000000a00 */
[----:B------:R-:W-:Y:S01]  /*4550*/  UIADD3.X UR4, URZ, ~UR4, URZ, UP0, !UPT ;  /* 0x800000043f047290 */ /* 0x000fe200087fe43f */
[----:B------:R-:W-:Y:S01]  /*4560*/  UMOV UR10, UR16 ;  /* 0x00000010000a7c82 */ /* 0x000fe20008000000 */
[----:B------:R-:W-:-:S02]  /*4570*/  UMOV UR11, UR17 ;  /* 0x00000011000b7c82 */ /* 0x000fc40008000000 */
[----:B------:R-:W0:Y:S01]  /*4580*/  F2I.U32.TRUNC.NTZ R0, R0 ;  /* 0x0000000000007305 */ /* 0x000e22000020f000 */
[----:B------:R-:W-:Y:S01]  /*4590*/  UIMAD UR4, UR4, UR12, URZ ;  /* 0x0000000c040472a4 */ /* 0x000fe2000f8e023f */
[----:B----4-:R-:W-:Y:S01]  /*45a0*/  R2UR UR17, R2 ;  /* 0x00000000021172ca */ /* 0x010fe200000e0000 */
        /* <DEDUP_REMOVED lines=9> */
[----:B------:R-:W-:Y:S01]  /*4640*/  USHF.R.U64 UR15, UR10, UR12, UR7 ;  /* 0x0000000c0a0f7299 */ /* 0x000fe20008001207 */
[----:B0-----:R-:W-:Y:S01]  /*4650*/  R2UR UR13, R0 ;  /* 0x00000000000d72ca */ /* 0x001fe200000e0000 */
[----:B------:R-:W-:Y:S01]  /*4660*/  USHF.R.U32.HI UR7, URZ, UR12, UR7 ;  /* 0x0000000c3f077299 */ /* 0x000fe20008011607 */
[----:B------:R-:W-:Y:S01]  /*4670*/  ISETP.NE.AND.EX P0, PT, RZ, UR5, PT, P0 ;  /* 0x00000005ff007c0c */ /* 0x000fe2000bf05300 */
[----:B------:R-:W-:Y:S01]  /*4680*/  ULDC UR22, c[0x0][0x608] ;  /* 0x0001820000167ab9 */ /* 0x000fe20000000800 */
[----:B------:R-:W-:-:S02]  /*4690*/  UIADD3 UR10, -UR17, URZ, URZ ;  /* 0x0000003f110a7290 */ /* 0x000fc4000fffe13f */
[----:B------:R-:W-:Y:S02]  /*46a0*/  USHF.R.U64 UR18, UR15, UR22, UR7 ;  /* 0x000000160f127299 */ /* 0x000fe40008001207 */
[----:B------:R-:W-:Y:S01]  /*46b0*/  USHF.R.U32.HI UR7, URZ, UR22, UR7 ;  /* 0x000000163f077299 */ /* 0x000fe20008011607 */
[----:B------:R-:W-:Y:S01]  /*46c0*/  UMOV UR16, 0x1 ;  /* 0x0000000100107882 */ /* 0x000fe20000000000 */
[----:B------:R-:W-:Y:S02]  /*46d0*/  ULDC UR20, c[0x0][0x144] ;  /* 0x0000510000147ab9 */ /* 0x000fe40000000800 */
[----:B------:R-:W-:Y:S01]  /*46e0*/  USHF.R.U64 UR17, UR18, UR23, UR7 ;  /* 0x0000001712117299 */ /* 0x000fe20008001207 */
[----:B------:R-:W-:Y:S01]  /*46f0*/  ULDC UR9, c[0x0][0x600] ;  /* 0x0001800000097ab9 */ /* 0x000fe20000000800 */
[----:B------:R-:W-:Y:S02]  /*4700*/  UIADD3 UR22, -UR13, URZ, URZ ;  /* 0x0000003f0d167290 */ /* 0x000fe4000fffe13f */
[----:B------:R-:W-:-:S02]  /*4710*/  USHF.L.U32 UR16, UR16, UR23, URZ ;  /* 0x0000001710107299 */ /* 0x000fc4000800063f */
[----:B------:R-:W-:Y:S02]  /*4720*/  USHF.R.U32.HI UR13, URZ, UR23, UR7 ;  /* 0x000000173f0d7299 */ /* 0x000fe40008011607 */
[----:B------:R-:W-:Y:S02]  /*4730*/  UIADD3 UR14, UR9, -0x1, URZ ;  /* 0xffffffff090e7890 */ /* 0x000fe4000fffe03f */
[----:B------:R-:W-:Y:S02]  /*4740*/  ULOP3.LUT UR19, URZ, UR19, URZ, 0x33, !UPT ;  /* 0x000000133f137292 */ /* 0x000fe4000f8e333f */
        /* <DEDUP_REMOVED lines=16> */
.L_x_96:
[----:B------:R-:W-:Y:S01]  /*4850*/  UISETP.NE.AND UP0, UPT, UR38, URZ, UPT ;  /* 0x0000003f2600728c */ /* 0x000fe2000bf05270 */
[----:B------:R-:W-:Y:S01]  /*4860*/  IMAD.MOV.U32 R0, RZ, RZ, 0x1 ;  /* 0x00000001ff007424 */ /* 0x000fe200078e00ff */
[----:B------:R-:W-:Y:S01]  /*4870*/  USHF.R.U64 UR4, UR12, UR24, UR13 ;  /* 0x000000180c047299 */ /* 0x000fe2000800120d */
[----:B------:R-:W-:Y:S01]  /*4880*/  IMAD.U32 R19, RZ, RZ, UR8 ;  /* 0x00000008ff137e24 */ /* 0x000fe2000f8e00ff */
[----:B------:R-:W-:Y:S02]  /*4890*/  ULOP3.LUT UR19, UR18, UR19, URZ, 0xc0, !UPT ;  /* 0x0000001312137292 */ /* 0x000fe4000f8ec03f */
[----:B------:R-:W-:Y:S02]  /*48a0*/  UIADD3 UR5, -UR4, URZ, URZ ;  /* 0x0000003f04057290 */ /* 0x000fe4000fffe13f */
[----:B------:R-:W-:Y:S02]  /*48b0*/  ULOP3.LUT UR14, UR15, UR14, URZ, 0xc0, !UPT ;  /* 0x0000000e0f0e7292 */ /* 0x000fe4000f8ec03f */
[----:B------:R-:W-:-:S02]  /*48c0*/  UIMAD UR4, UR16, UR4, UR19 ;  /* 0x00000004100472a4 */ /* 0x000fc4000f8e0213 */
        /* <DEDUP_REMOVED lines=9> */
.L_x_94:
[----:B------:R-:W-:Y:S02]  /*4960*/  LOP3.LUT P0, RZ, R0, 0xff, RZ, 0xc0, !PT ;  /* 0x000000ff00ff7812 */ /* 0x000fe4000780c0ff */
[----:B------:R-:W-:-:S11]  /*4970*/  LOP3.LUT R68, R68, 0x1, RZ, 0x3c, !PT ;  /* 0x0000000144447812 */ /* 0x000fd600078e3cff */
[----:B------:R-:W-:Y:S05]  /*4980*/  @P0 BRA `(.L_x_97) ;  /* 0xffffffc800fc0947 */ /* 0x000fea000383ffff */
[----:B------:R-:W-:Y:S05]  /*4990*/  EXIT ;  /* 0x000000000000794d */ /* 0x000fea0003800000 */
.L_x_12:
[----:B------:R-:W-:-:S08]  /*49a0*/  ISETP.NE.AND P0, PT, RZ, UR8, PT ;  /* 0x00000008ff007c0c */ /* 0x000fd0000bf05270 */
[----:B-----5:R-:W0:-:S00]  /*49b0*/  USETMAXREG.DEALLOC.CTAPOOL 0x28 ;  /* 0x00000028000079c8 */ /* 0x020e0000080e0500 */
[----:B------:R-:W-:Y:S05]  /*49c0*/  @P0 EXIT ;  /* 0x000000000000094d */ /* 0x000fea0003800000 */
[----:B0-----:R-:W-:Y:S01]  /*49d0*/  LOP3.LUT P0, RZ, R5, 0xff, RZ, 0xc0, !PT ;  /* 0x000000ff05ff7812 */ /* 0x001fe2000780c0ff */
[----:B------:R-:W-:Y:S02]  /*49e0*/  IMAD.MOV.U32 R8, RZ, RZ, 0x1 ;  /* 0x00000001ff087424 */ /* 0x000fe400078e00ff */
[----:B------:R-:W-:-:S10]  /*49f0*/  IMAD.MOV.U32 R0, RZ, RZ, RZ ;  /* 0x000000ffff007224 */ /* 0x000fd400078e00ff */
[----:B------:R-:W-:Y:S05]  /*4a00*/  @!P0 BRA `(.L_x_98) ;  /* 0x0000000c00088947 */ /* 0x000fea0003800000 */
[----:B------:R-:W-:Y:S01]  /*4a10*/  LOP3.LUT P0, RZ, R4, 0x1f, RZ, 0xc0, !PT ;  /* 0x0000001f04ff7812 */ /* 0x000fe2000780c0ff */
[----:B------:R-:W-:Y:S01]  /*4a20*/  ULDC UR5, c[0x0][0x658] ;  /* 0x0001960000057ab9 */ /* 0x000fe20000000800 */
[----:B------:R-:W-:Y:S01]  /*4a30*/  UMOV UR6, 0xffffffff ;  /* 0xffffffff00067882 */ /* 0x000fe20000000000 */
[----:B------:R-:W-:Y:S01]  /*4a40*/  BSSY B0, `(.L_x_98) ;  /* 0x00000be000007945 */ /* 0x000fe20003800000 */
[----:B------:R-:W-:Y:S01]  /*4a50*/  USHF.L.U32 UR6, UR6, UR5, URZ ;  /* 0x0000000506067299 */ /* 0x000fe2000800063f */
[C---:B------:R-:W-:Y:S01]  /*4a60*/  ISETP.NE.AND P3, PT, R3.reuse, RZ, PT ;  /* 0x000000ff0300720c */ /* 0x040fe20003f65270 */
[----:B------:R-:W-:Y:S01]  /*4a70*/  IMAD.MOV.U32 R9, RZ, RZ, 0x1 ;  /* 0x00000001ff097424 */ /* 0x000fe200078e00ff */
[----:B------:R-:W-:Y:S01]  /*4a80*/  ISETP.NE.OR P0, PT, R3, RZ, !P0 ;  /* 0x000000ff0300720c */ /* 0x000fe20004705670 */
[----:B------:R-:W-:Y:S01]  /*4a90*/  IMAD.MOV.U32 R8, RZ, RZ, 0x1 ;  /* 0x00000001ff087424 */ /* 0x000fe200078e00ff */
[----:B------:R-:W-:Y:S01]  /*4aa0*/  ULDC UR4, c[0x0][0x600] ;  /* 0x0001800000047ab9 */ /* 0x000fe20000000800 */
[----:B------:R-:W-:Y:S01]  /*4ab0*/  IMAD.MOV.U32 R0, RZ, RZ, RZ ;  /* 0x000000ffff007224 */ /* 0x000fe200078e00ff */
[----:B------:R-:W-:Y:S01]  /*4ac0*/  UMOV UR7, 0x1 ;  /* 0x0000000100077882 */ /* 0x000fe20000000000 */
[----:B------:R-:W-:-:S02]  /*4ad0*/  UIADD3 UR21, UR39, 0x1, URZ ;  /* 0x0000000127157890 */ /* 0x000fc4000fffe03f */
[----:B------:R-:W-:Y:S02]  /*4ae0*/  ULOP3.LUT UR20, UR36, 0x2, URZ, 0xfc, !UPT ;  /* 0x0000000224147892 */ /* 0x000fe4000f8efc3f */
[----:B------:R-:W-:Y:S02]  /*4af0*/  UIADD3 UR4, UR4, -0x1, URZ ;  /* 0xffffffff04047890 */ /* 0x000fe4000fffe03f */
[----:B------:R-:W-:Y:S02]  /*4b00*/  USHF.L.U32 UR5, UR7, UR5, URZ ;  /* 0x0000000507057299 */ /* 0x000fe4000800063f */
[----:B------:R-:W-:Y:S01]  /*4b10*/  ULOP3.LUT UR6, URZ, UR6, URZ, 0x33, !UPT ;  /* 0x000000063f067292 */ /* 0x000fe2000f8e333f */
[----:B------:R-:W-:-:S11]  /*4b20*/  ULDC.64 UR18, c[0x0][0x198] ;  /* 0x0000660000127ab9 */ /* 0x000fd60000000a00 */
.L_x_110:
[----:B------:R-:W-:-:S03]  /*4b30*/  UMOV UR7, 0xffffffff ;  /* 0xffffffff00077882 */ /* 0x000fc60000000000 */
[----:B------:R-:W-:Y:S05]  /*4b40*/  BRA.DIV UR7, `(.L_x_99) ;  /* 0x0000000e07887947 */ /* 0x000fea000b800000 */
[----:B------:R-:W-:-:S13]  /*4b50*/  ELECT P6, URZ, PT ;  /* 0x00000000003f782f */ /* 0x000fda00038c0000 */
.L_x_121:
[----:B------:R-:W0:Y:S01]  /*4b60*/  LDC R3, c[0x0][0x28c] ;  /* 0x0000a300ff037b82 */ /* 0x000e220000000800 */
[----:B------:R-:W-:Y:S01]  /*4b70*/  BSSY B1, `(.L_x_100) ;  /* 0x0000035000017945 */ /* 0x000fe20003800000 */
[----:B0-----:R-:W-:-:S13]  /*4b80*/  ISETP.LT.OR P6, PT, R3, 0x1, !P6 ;  /* 0x000000010300780c */ /* 0x001fda00077c1670 */
[----:B------:R-:W-:Y:S05]  /*4b90*/  @P6 BRA `(.L_x_101) ;  /* 0x0000000000c86947 */ /* 0x000fea0003800000 */
[----:B------:R-:W-:Y:S02]  /*4ba0*/  IMAD.SHL.U32 R6, R2, 0x40, RZ ;  /* 0x0000004002067824 */ /* 0x000fe400078e00ff */
[----:B------:R-:W-:Y:S02]  /*4bb0*/  IMAD.SHL.U32 R18, R18, 0x40, RZ ;  /* 0x0000004012127824 */ /* 0x000fe400078e00ff */
[----:B------:R-:W-:Y:S02]  /*4bc0*/  IMAD.MOV.U32 R11, RZ, RZ, RZ ;  /* 0x000000ffff0b7224 */ /* 0x000fe400078e00ff */
[----:B------:R-:W-:Y:S02]  /*4bd0*/  IMAD.U32 R12, RZ, RZ, UR21 ;  /* 0x00000015ff0c7e24 */ /* 0x000fe4000f8e00ff */
[----:B------:R-:W-:Y:S02]  /*4be0*/  IMAD.MOV.U32 R2, RZ, RZ, R8 ;  /* 0x000000ffff027224 */ /* 0x000fe400078e0008 */
[----:B------:R-:W-:-:S07]  /*4bf0*/  IMAD.MOV.U32 R3, RZ, RZ, R0 ;  /* 0x000000ffff037224 */ /* 0x000fce00078e0000 */
.L_x_105:
[----:B------:R-:W0:Y:S01]  /*4c00*/  S2R R5, SR_CgaCtaId ;  /* 0x0000000000057919 */ /* 0x000e220000008800 */
[----:B-1----:R-:W-:-:S04]  /*4c10*/  MOV R4, 0x400 ;  /* 0x0000040000047802 */ /* 0x002fc80000000f00 */
[----:B0-----:R-:W-:Y:S02]  /*4c20*/  LEA R10, R5, R4, 0x18 ;  /* 0x00000004050a7211 */ /* 0x001fe400078ec0ff */
[----:B------:R-:W-:Y:S01]  /*4c30*/  SHF.L.U32 R4, R2, 0x1f, RZ ;  /* 0x0000001f02047819 */ /* 0x000fe200000006ff */
[----:B------:R-:W0:Y:S02]  /*4c40*/  @!P3 LDC R5, c[0x0][0x500] ;  /* 0x00014000ff05bb82 */ /* 0x000e240000000800 */
[----:B------:R-:W-:-:S04]  /*4c50*/  IMAD R7, R3, 0x8, R10 ;  /* 0x0000000803077824 */ /* 0x000fc800078e020a */
[----:B------:R-:W1:Y:S02]  /*4c60*/  SYNCS.PHASECHK.TRANS64.TRYWAIT P1, [R7+URZ+0x10], R4 ;  /* 0x00001004070075a7 */ /* 0x000e64000802017f */
[----:B-1----:R-:W-:Y:S05]  /*4c70*/  @!P1 BRA `(.L_x_102) ;  /* 0x0000000c005c9947 */ /* 0x002fea0003800000 */
.L_x_122:
[----:B------:R-:W-:Y:S01]  /*4c80*/  UPRMT UR7, UR20, 0x9910, URZ ;  /* 0x0000991014077896 */ /* 0x000fe2000800003f */
[----:B0-----:R0:W-:Y:S03]  /*4c90*/  @!P3 SYNCS.ARRIVE.TRANS64 RZ, [R7+URZ], R5 ;  /* 0x0000000507ffb9a7 */ /* 0x0011e6000800003f */
[----:B------:R-:W-:-:S06]  /*4ca0*/  UISETP.NE.AND UP0, UPT, UR7, 0x2, UPT ;  /* 0x000000020700788c */ /* 0x000fcc000bf05270 */
[----:B------:R-:W-:-:S13]  /*4cb0*/  PLOP3.LUT P1, PT, PT, PT, UP0, 0x80, 0x0 ;  /* 0x000000000000781c */ /* 0x000fda0003f2f008 */
[----:B0-----:R-:W-:Y:S05]  /*4cc0*/  @P1 BRA `(.L_x_103) ;  /* 0x0000000000041947 */ /* 0x001fea0003800000 */
[----:B------:R-:W-:Y:S01]  /*4cd0*/  BPT.TRAP 0x1 ;  /* 0x000000040000795c */ /* 0x000fe20000300000 */
.L_x_103:
[----:B------:R-:W-:Y:S05]  /*4ce0*/  @P0 BRA `(.L_x_104) ;  /* 0x0000000000040947 */ /* 0x000fea0003800000 */
[----:B------:R-:W-:Y:S01]  /*4cf0*/  BPT.TRAP 0x1 ;  /* 0x000000040000795c */ /* 0x000fe20000300000 */
.L_x_104:
[----:B------:R-:W-:Y:S01]  /*4d00*/  IMAD R10, R3, 0x1000, R10 ;  /* 0x00001000030a7824 */ /* 0x000fe200078e020a */
[----:B------:R-:W-:Y:S01]  /*4d10*/  R2UR UR9, R7 ;  /* 0x00000000070972ca */ /* 0x000fe200000e0000 */
[----:B------:R-:W-:Y:S01]  /*4d20*/  VIADD R12, R12, 0xffffffff ;  /* 0xffffffff0c0c7836 */ /* 0x000fe20000000000 */
[----:B------:R-:W-:Y:S01]  /*4d30*/  UIADD3 UR14, UP0, UR18, 0xf0, URZ ;  /* 0x000000f0120e7890 */ /* 0x000fe2000ff1e03f */
[----:B------:R-:W-:Y:S01]  /*4d40*/  R2UR UR11, R18 ;  /* 0x00000000120b72ca */ /* 0x000fe200000e0000 */
[----:B------:R-:W-:Y:S01]  /*4d50*/  UIADD3 UR22, UP1, UR18, 0x1f0, URZ ;  /* 0x000001f012167890 */ /* 0x000fe2000ff3e03f */
[----:B------:R-:W-:Y:S01]  /*4d60*/  R2UR UR7, R10 ;  /* 0x000000000a0772ca */ /* 0x000fe200000e0000 */
[----:B------:R-:W-:Y:S01]  /*4d70*/  UIADD3.X UR15, URZ, UR19, URZ, UP0, !UPT ;  /* 0x000000133f0f7290 */ /* 0x000fe200087fe43f */
[----:B------:R-:W-:Y:S01]  /*4d80*/  R2UR UR10, R11 ;  /* 0x000000000b0a72ca */ /* 0x000fe200000e0000 */
[----:B------:R-:W-:Y:S01]  /*4d90*/  VIADD R3, R3, 0x1 ;  /* 0x0000000103037836 */ /* 0x000fe20000000000 */
[----:B------:R-:W-:Y:S01]  /*4da0*/  R2UR UR12, R19 ;  /* 0x00000000130c72ca */ /* 0x000fe200000e0000 */
[----:B------:R-:W-:Y:S01]  /*4db0*/  UIADD3.X UR23, URZ, UR19, URZ, UP1, !UPT ;  /* 0x000000133f177290 */ /* 0x000fe20008ffe43f */
[----:B------:R-:W-:Y:S01]  /*4dc0*/  R2UR UR13, R6 ;  /* 0x00000000060d72ca */ /* 0x000fe200000e0000 */
[----:B------:R-:W-:Y:S01]  /*4dd0*/  UMOV UR16, 0x0 ;  /* 0x0000000000107882 */ /* 0x000fe20000000000 */
[----:B------:R-:W-:Y:S01]  /*4de0*/  ISETP.GT.AND P2, PT, R12, 0x1, PT ;  /* 0x000000010c00780c */ /* 0x000fe20003f44270 */
[----:B------:R-:W-:Y:S01]  /*4df0*/  UMOV UR17, 0x10000000 ;  /* 0x1000000000117882 */ /* 0x000fe20000000000 */
[----:B------:R-:W-:Y:S01]  /*4e00*/  ISETP.NE.AND P1, PT, R3, 0x2, PT ;  /* 0x000000020300780c */ /* 0x000fe20003f25270 */
[----:B------:R-:W-:-:S02]  /*4e10*/  VIADD R11, R11, 0x20 ;  /* 0x000000200b0b7836 */ /* 0x000fc40000000000 */
[----:B------:R-:W-:Y:S01]  /*4e20*/  UIADD3 UR8, UR7, 0x100, URZ ;  /* 0x0000010007087890 */ /* 0x000fe2000fffe03f */
[----:B------:R-:W-:Y:S01]  /*4e30*/  SEL R5, RZ, 0x1, P1 ;  /* 0x00000001ff057807 */ /* 0x000fe20000800000 */
[----:B------:R-:W-:Y:S01]  /*4e40*/  UIADD3 UR7, UR7, 0x2100, URZ ;  /* 0x0000210007077890 */ /* 0x000fe2000fffe03f */
[----:B------:R-:W-:Y:S02]  /*4e50*/  SEL R3, R3, RZ, P1 ;  /* 0x000000ff03037207 */ /* 0x000fe40000800000 */
[----:B------:R-:W-:-:S04]  /*4e60*/  LOP3.LUT R2, R2, R5, RZ, 0x3c, !PT ;  /* 0x0000000502027212 */ /* 0x000fc800078e3cff */
[----:B------:R0:W-:Y:S02]  /*4e70*/  UTMALDG.3D [UR8], [UR14], desc[UR16] ;  /* 0x000010080e0075b4 */ /* 0x0001e40008011000 */
[----:B0-----:R-:W-:Y:S01]  /*4e80*/  UMOV UR8, UR7 ;  /* 0x0000000700087c82 */ /* 0x001fe20008000000 */
[----:B------:R-:W-:Y:S02]  /*4e90*/  UMOV UR11, UR13 ;  /* 0x0000000d000b7c82 */ /* 0x000fe40008000000 */
[----:B------:R0:W-:Y:S02]  /*4ea0*/  UTMALDG.3D [UR8], [UR22], desc[UR16] ;  /* 0x00001008160075b4 */ /* 0x0001e40008011000 */
[----:B0-----:R-:W-:Y:S05]  /*4eb0*/  @P2 BRA `(.L_x_105) ;  /* 0xfffffffc00502947 */ /* 0x001fea000383ffff */
.L_x_101:
[----:B------:R-:W-:Y:S05]  /*4ec0*/  BSYNC B1 ;  /* 0x0000000000017941 */ /* 0x000fea0003800000 */
.L_x_100:
[----:B------:R-:W-:Y:S01]  /*4ed0*/  LOP3.LUT P4, RZ, R9, 0xff, RZ, 0xc0, !PT ;  /* 0x000000ff09ff7812 */ /* 0x000fe2000788c0ff */
[----:B------:R-:W-:Y:S01]  /*4ee0*/  VIADD R0, R0, UR39 ;  /* 0x0000002700007c36 */ /* 0x000fe20008000000 */
[----:B------:R-:W-:Y:S01]  /*4ef0*/  ULDC.64 UR8, c[0x0][0x650] ;  /* 0x0001940000087ab9 */ /* 0x000fe20000000a00 */
[----:B------:R-:W-:Y:S01]  /*4f00*/  BSSY B1, `(.L_x_106) ;  /* 0x000006f000017945 */ /* 0x000fe20003800000 */
[----:B------:R-:W-:Y:S01]  /*4f10*/  IMAD.MOV.U32 R18, RZ, RZ, -0x1 ;  /* 0xffffffffff127424 */ /* 0x000fe200078e00ff */
[----:B------:R-:W-:Y:S01]  /*4f20*/  PRMT R9, RZ, 0x7610, R9 ;  /* 0x00007610ff097816 */ /* 0x000fe20000000009 */
[----:B------:R-:W-:Y:S01]  /*4f30*/  IMAD.MOV.U32 R19, RZ, RZ, -0x1 ;  /* 0xffffffffff137424 */ /* 0x000fe200078e00ff */
[C---:B------:R-:W-:Y:S02]  /*4f40*/  ISETP.GT.U32.AND P1, PT, R0.reuse, 0x1, PT ;  /* 0x000000010000780c */ /* 0x040fe40003f24070 */
[----:B------:R-:W-:Y:S02]  /*4f50*/  SHF.R.U32.HI R2, RZ, 0x1, R0 ;  /* 0x00000001ff027819 */ /* 0x000fe40000011600 */
[----:B------:R-:W-:-:S02]  /*4f60*/  LOP3.LUT R0, R0, 0x1, RZ, 0xc0, !PT ;  /* 0x0000000100007812 */ /* 0x000fc400078ec0ff */
[----:B-1----:R-:W0:Y:S01]  /*4f70*/  @P4 S2R R4, SR_CgaCtaId ;  /* 0x0000000000044919 */ /* 0x002e220000008800 */
[----:B------:R-:W-:Y:S02]  /*4f80*/  @P4 MOV R3, 0x400 ;  /* 0x0000040000034802 */ /* 0x000fe40000000f00 */
[----:B------:R-:W-:-:S04]  /*4f90*/  LOP3.LUT R2, R2, 0x1, RZ, 0xc0, !PT ;  /* 0x0000000102027812 */ /* 0x000fc800078ec0ff */
[----:B------:R-:W-:Y:S02]  /*4fa0*/  ISETP.NE.U32.AND P2, PT, R2, 0x1, PT ;  /* 0x000000010200780c */ /* 0x000fe40003f45070 */
[----:B0-----:R-:W-:Y:S01]  /*4fb0*/  @P4 LEA R3, R4, R3, 0x18 ;  /* 0x0000000304034211 */ /* 0x001fe200078ec0ff */
[----:B------:R-:W-:-:S03]  /*4fc0*/  IMAD.U32 R4, RZ, RZ, UR39 ;  /* 0x00000027ff047e24 */ /* 0x000fc6000f8e00ff */
[----:B------:R0:W-:Y:S01]  /*4fd0*/  @P4 SYNCS.ARRIVE.TRANS64.A1T0 RZ, [R3+URZ+0x58], RZ ;  /* 0x000058ff03ff49a7 */ /* 0x0001e2000810003f */
[----:B------:R-:W-:Y:S02]  /*4fe0*/  IADD3 R16, P4, R16, UR50, RZ ;  /* 0x0000003210107c10 */ /* 0x000fe4000ff9e0ff */
[----:B------:R-:W-:Y:S02]  /*4ff0*/  ISETP.LT.U32.AND P1, PT, R4, 0x2, P1 ;  /* 0x000000020400780c */ /* 0x000fe40000f21070 */
[----:B------:R-:W-:Y:S02]  /*5000*/  IADD3.X R17, R17, UR37, RZ, P4, !PT ;  /* 0x0000002511117c10 */ /* 0x000fe4000a7fe4ff */
[----:B------:R-:W-:Y:S02]  /*5010*/  ISETP.GE.U32.AND P4, PT, R16, UR8, PT ;  /* 0x0000000810007c0c */ /* 0x000fe4000bf86070 */
[----:B0-----:R-:W-:Y:S02]  /*5020*/  SEL R3, RZ, 0x1, !P1 ;  /* 0x00000001ff037807 */ /* 0x001fe40004800000 */
[----:B------:R-:W-:-:S02]  /*5030*/  ISETP.GE.U32.AND.EX P1, PT, R17, UR9, PT, P4 ;  /* 0x0000000911007c0c */ /* 0x000fc4000bf26140 */
[----:B------:R-:W-:-:S04]  /*5040*/  ISETP.GT.U32.AND P2, PT, R4, 0x1, !P2 ;  /* 0x000000010400780c */ /* 0x000fc80005744070 */
[----:B------:R-:W-:-:S04]  /*5050*/  SEL R2, RZ, 0x1, !P2 ;  /* 0x00000001ff027807 */ /* 0x000fc80005000000 */
[--C-:B------:R-:W-:Y:S01]  /*5060*/  LOP3.LUT R8, R2, R8, R3.reuse, 0x96, !PT ;  /* 0x0000000802087212 */ /* 0x100fe200078e9603 */
[----:B------:R-:W-:Y:S01]  /*5070*/  IMAD.MOV.U32 R2, RZ, RZ, -0x1 ;  /* 0xffffffffff027424 */ /* 0x000fe200078e00ff */
[----:B------:R-:W-:Y:S01]  /*5080*/  PRMT R3, RZ, 0x7610, R3 ;  /* 0x00007610ff037816 */ /* 0x000fe20000000003 */
[----:B------:R-:W-:Y:S06]  /*5090*/  @P1 BRA `(.L_x_107) ;  /* 0x0000000400541947 */ /* 0x000fec0003800000 */
[----:B------:R-:W0:Y:S01]  /*50a0*/  S2UR UR7, SR_CTAID.X ;  /* 0x00000000000779c3 */ /* 0x000e220000002500 */
[----:B------:R-:W-:Y:S01]  /*50b0*/  ULDC.64 UR8, c[0x0][0x628] ;  /* 0x00018a0000087ab9 */ /* 0x000fe20000000a00 */
[----:B------:R-:W-:Y:S01]  /*50c0*/  ULDC UR10, c[0x0][0x150] ;  /* 0x00005400000a7ab9 */ /* 0x000fe20000000800 */
[----:B------:R-:W-:Y:S01]  /*50d0*/  ISETP.NE.U32.AND P1, PT, RZ, UR8, PT ;  /* 0x00000008ff007c0c */ /* 0x000fe2000bf25070 */
[----:B------:R-:W-:Y:S01]  /*50e0*/  ULDC UR11, c[0x0][0x630] ;  /* 0x00018c00000b7ab9 */ /* 0x000fe20000000800 */
[----:B------:R-:W-:Y:S01]  /*50f0*/  ULDC UR13, c[0x0][0x154] ;  /* 0x00005500000d7ab9 */ /* 0x000fe20000000800 */
[----:B------:R-:W-:Y:S01]  /*5100*/  IMAD.MOV.U32 R2, RZ, RZ, R16 ;  /* 0x000000ffff027224 */ /* 0x000fe200078e0010 */
[----:B------:R-:W-:Y:S01]  /*5110*/  ISETP.NE.AND.EX P1, PT, RZ, UR9, PT, P1 ;  /* 0x00000009ff007c0c */ /* 0x000fe2000bf25310 */
[----:B------:R-:W1:Y:S01]  /*5120*/  S2UR UR12, SR_CTAID.Y ;  /* 0x00000000000c79c3 */ /* 0x000e620000002600 */
[----:B0-----:R-:W-:-:S05]  /*5130*/  I2FP.F32.U32 R3, UR7 ;  /* 0x0000000700037c45 */ /* 0x001fca0008201000 */
[----:B------:R-:W-:Y:S01]  /*5140*/  FMUL R10, R3, UR10 ;  /* 0x0000000a030a7c20 */ /* 0x000fe20008400000 */
[----:B------:R-:W-:-:S05]  /*5150*/  IMAD.MOV.U32 R3, RZ, RZ, R17 ;  /* 0x000000ffff037224 */ /* 0x000fca00078e0011 */
[----:B------:R-:W-:Y:S05]  /*5160*/  @!P1 BRA `(.L_x_108) ;  /* 0x0000000000289947 */ /* 0x000fea0003800000 */
[----:B------:R-:W-:Y:S02]  /*5170*/  ULDC UR10, c[0x0][0x634] ;  /* 0x00018d00000a7ab9 */ /* 0x000fe40000000800 */
[----:B------:R-:W-:-:S05]  /*5180*/  IADD3 R7, P1, R16, UR10, RZ ;  /* 0x0000000a10077c10 */ /* 0x000fca000ff3e0ff */
[----:B------:R-:W-:-:S04]  /*5190*/  IMAD.X R11, RZ, RZ, R17, P1 ;  /* 0x000000ffff0b7224 */ /* 0x000fc800008e0611 */
[----:B------:R-:W-:-:S04]  /*51a0*/  IMAD.WIDE.U32 R4, R11, UR8, RZ ;  /* 0x000000080b047c25 */ /* 0x000fc8000f8e00ff */
[----:B------:R-:W-:-:S04]  /*51b0*/  IMAD.WIDE.U32 R4, P1, R7, UR9, R4 ;  /* 0x0000000907047c25 */ /* 0x000fc8000f820004 */
[----:B------:R-:W-:-:S04]  /*51c0*/  IMAD.WIDE.U32 R6, R7, UR8, RZ ;  /* 0x0000000807067c25 */ /* 0x000fc8000f8e00ff */
[----:B------:R-:W-:Y:S01]  /*51d0*/  IMAD.X R3, RZ, RZ, RZ, P1 ;  /* 0x000000ffff037224 */ /* 0x000fe200008e06ff */
[----:B------:R-:W-:Y:S01]  /*51e0*/  IADD3 RZ, P1, R7, R4, RZ ;  /* 0x0000000407ff7210 */ /* 0x000fe20007f3e0ff */
[----:B------:R-:W-:-:S04]  /*51f0*/  IMAD.MOV.U32 R2, RZ, RZ, R5 ;  /* 0x000000ffff027224 */ /* 0x000fc800078e0005 */
[----:B------:R-:W-:-:S08]  /*5200*/  IMAD.WIDE.U32.X R2, R11, UR9, R2, P1 ;  /* 0x000000090b027c25 */ /* 0x000fd000088e0402 */
.L_x_108:
[--C-:B------:R-:W-:Y:S01]  /*5210*/  SHF.R.U64 R19, R2, UR11, R3.reuse ;  /* 0x0000000b02137c19 */ /* 0x100fe20008001203 */
[----:B------:R-:W0:Y:S01]  /*5220*/  F2I.U32.TRUNC.NTZ R10, R10 ;  /* 0x0000000a000a7305 */ /* 0x000e22000020f000 */
[----:B------:R-:W-:Y:S01]  /*5230*/  SHF.R.U32.HI R2, RZ, UR11, R3 ;  /* 0x0000000bff027c19 */ /* 0x000fe20008011603 */
[----:B------:R-:W-:Y:S01]  /*5240*/  ULDC.64 UR8, c[0x0][0x620] ;  /* 0x0001880000087ab9 */ /* 0x000fe20000000a00 */
[----:B------:R-:W-:Y:S01]  /*5250*/  IADD3 R5, P1, RZ, -R19, RZ ;  /* 0x80000013ff057210 */ /* 0x000fe20007f3e0ff */
[----:B------:R-:W-:Y:S01]  /*5260*/  ULDC.64 UR14, c[0x0][0x640] ;  /* 0x00019000000e7ab9 */ /* 0x000fe20000000a00 */
[----:B-1----:R-:W-:Y:S01]  /*5270*/  I2FP.F32.U32 R4, UR12 ;  /* 0x0000000c00047c45 */ /* 0x002fe20008201000 */
[----:B------:R-:W1:Y:S01]  /*5280*/  LDC R15, c[0x0][0x610] ;  /* 0x00018400ff0f7b82 */ /* 0x000e620000000800 */
[----:B------:R-:W-:Y:S01]  /*5290*/  ULDC UR11, c[0x0][0x658] ;  /* 0x00019600000b7ab9 */ /* 0x000fe20000000800 */
[----:B------:R-:W-:Y:S01]  /*52a0*/  IMAD.X R2, RZ, RZ, ~R2, P1 ;  /* 0x000000ffff027224 */ /* 0x000fe200008e0e02 */
[----:B------:R-:W-:Y:S01]  /*52b0*/  ISETP.NE.U32.AND P1, PT, RZ, UR14, PT ;  /* 0x0000000eff007c0c */ /* 0x000fe2000bf25070 */
[----:B------:R-:W-:Y:S01]  /*52c0*/  FMUL R6, R4, UR13 ;  /* 0x0000000d04067c20 */ /* 0x000fe20008400000 */
[----:B------:R-:W-:Y:S01]  /*52d0*/  ULDC UR13, c[0x0][0x648] ;  /* 0x00019200000d7ab9 */ /* 0x000fe20000000800 */
[----:B------:R-:W-:Y:S01]  /*52e0*/  IMAD R4, R2, UR8, RZ ;  /* 0x0000000802047c24 */ /* 0x000fe2000f8e02ff */
[----:B------:R-:W-:Y:S01]  /*52f0*/  ISETP.NE.AND.EX P1, PT, RZ, UR15, PT, P1 ;  /* 0x0000000fff007c0c */ /* 0x000fe2000bf25310 */
[C---:B------:R-:W-:Y:S01]  /*5300*/  IMAD.WIDE.U32 R2, R5.reuse, UR8, R16 ;  /* 0x0000000805027c25 */ /* 0x040fe2000f8e0010 */
[----:B0-----:R-:W-:Y:S01]  /*5310*/  R2UR UR8, R10 ;  /* 0x000000000a0872ca */ /* 0x001fe200000e0000 */
[----:B------:R-:W0:Y:S02]  /*5320*/  F2I.U32.TRUNC.NTZ R6, R6 ;  /* 0x0000000600067305 */ /* 0x000e24000020f000 */
[----:B------:R-:W-:Y:S01]  /*5330*/  IMAD R5, R5, UR9, R4 ;  /* 0x0000000905057c24 */ /* 0x000fe2000f8e0204 */
[----:B------:R-:W-:-:S03]  /*5340*/  ULDC UR9, c[0x0][0x618] ;  /* 0x0001860000097ab9 */ /* 0x000fc60000000800 */
[----:B------:R-:W-:-:S05]  /*5350*/  IMAD.IADD R3, R3, 0x1, R5 ;  /* 0x0000000103037824 */ /* 0x000fca00078e0205 */
[--C-:B------:R-:W-:Y:S02]  /*5360*/  SHF.R.U64 R10, R2, UR9, R3.reuse ;  /* 0x00000009020a7c19 */ /* 0x100fe40008001203 */
[----:B------:R-:W-:Y:S01]  /*5370*/  SHF.R.U32.HI R3, RZ, UR9, R3 ;  /* 0x00000009ff037c19 */ /* 0x000fe20008011603 */
[----:B------:R-:W-:Y:S01]  /*5380*/  ULDC UR9, c[0x0][0x608] ;  /* 0x0001820000097ab9 */ /* 0x000fe20000000800 */
[----:B0-----:R-:W-:Y:S02]  /*5390*/  R2UR UR10, R6 ;  /* 0x00000000060a72ca */ /* 0x001fe400000e0000 */
[--C-:B------:R-:W-:Y:S02]  /*53a0*/  SHF.R.U64 R12, R10, UR9, R3.reuse ;  /* 0x000000090a0c7c19 */ /* 0x100fe40008001203 */
[----:B------:R-:W-:Y:S01]  /*53b0*/  SHF.R.U32.HI R3, RZ, UR9, R3 ;  /* 0x00000009ff037c19 */ /* 0x000fe20008011603 */
[----:B------:R-:W-:-:S03]  /*53c0*/  UIADD3 UR9, -UR8, URZ, URZ ;  /* 0x0000003f08097290 */ /* 0x000fc6000fffe13f */
[--C-:B------:R-:W-:Y:S01]  /*53d0*/  SHF.R.U64 R13, R12, UR11, R3.reuse ;  /* 0x0000000b0c0d7c19 */ /* 0x100fe20008001203 */
[----:B------:R-:W-:Y:S01]  /*53e0*/  ULDC UR8, c[0x0][0x144] ;  /* 0x0000510000087ab9 */ /* 0x000fe20000000800 */
[----:B------:R-:W-:-:S03]  /*53f0*/  SHF.R.U32.HI R3, RZ, UR11, R3 ;  /* 0x0000000bff037c19 */ /* 0x000fc60008011603 */
[----:B------:R-:W-:Y:S01]  /*5400*/  IMAD.MOV.U32 R2, RZ, RZ, R13 ;  /* 0x000000ffff027224 */ /* 0x000fe200078e000d */
[----:B------:R-:W-:Y:S06]  /*5410*/  @!P1 BRA `(.L_x_109) ;  /* 0x0000000000289947 */ /* 0x000fec0003800000 */
        /* <DEDUP_REMOVED lines=10> */
.L_x_109:
[----:B------:R-:W-:Y:S01]  /*54c0*/  UISETP.NE.AND UP0, UPT, UR38, URZ, UPT ;  /* 0x0000003f2600728c */ /* 0x000fe2000bf05270 */
[----:B------:R-:W-:Y:S01]  /*54d0*/  SHF.R.U64 R3, R2, UR13, R3 ;  /* 0x0000000d02037c19 */ /* 0x000fe20008001203 */
[----:B------:R-:W-:Y:S01]  /*54e0*/  UIADD3 UR10, -UR10, URZ, URZ ;  /* 0x0000003f0a0a7290 */ /* 0x000fe2000fffe13f */
[----:B------:R-:W-:Y:S01]  /*54f0*/  LOP3.LUT R2, R12, UR6, RZ, 0xc0, !PT ;  /* 0x000000060c027c12 */ /* 0x000fe2000f8ec0ff */
[----:B------:R-:W-:Y:S01]  /*5500*/  UIMAD UR7, UR8, UR9, UR7 ;  /* 0x00000009080772a4 */ /* 0x000fe2000f8e0207 */
[----:B------:R-:W-:Y:S01]  /*5510*/  LOP3.LUT R5, R10, UR4, RZ, 0xc0, !PT ;  /* 0x000000040a057c12 */ /* 0x000fe2000f8ec0ff */
[----:B------:R-:W-:Y:S01]  /*5520*/  IMAD.MOV R4, RZ, RZ, -R3 ;  /* 0x000000ffff047224 */ /* 0x000fe200078e0a03 */
[----:B------:R-:W-:Y:S01]  /*5530*/  ULDC UR8, c[0x0][0x148] ;  /* 0x0000520000087ab9 */ /* 0x000fe20000000800 */
[----:B------:R-:W-:Y:S01]  /*5540*/  IMAD R18, R3, UR5, R2 ;  /* 0x0000000503127c24 */ /* 0x000fe2000f8e0202 */
[----:B------:R-:W-:Y:S01]  /*5550*/  PLOP3.LUT P1, PT, PT, PT, UP0, 0x80, 0x0 ;  /* 0x000000000000781c */ /* 0x000fe20003f2f008 */
[----:B------:R-:W-:Y:S01]  /*5560*/  IMAD.MOV.U32 R3, RZ, RZ, 0x1 ;  /* 0x00000001ff037424 */ /* 0x000fe200078e00ff */
[----:B------:R-:W-:-:S03]  /*5570*/  @UP0 UIMAD UR7, UR8, UR10, UR12 ;  /* 0x0000000a080702a4 */ /* 0x000fc6000f8e020c */
[----:B------:R-:W-:Y:S02]  /*5580*/  ULDC UR8, c[0x0][0x638] ;  /* 0x00018e0000087ab9 */ /* 0x000fe40000000800 */
[----:B------:R-:W-:Y:S02]  /*5590*/  IMAD R2, R4, UR8, R13 ;  /* 0x0000000804027c24 */ /* 0x000fe4000f8e020d */
[----:B-1----:R-:W-:Y:S01]  /*55a0*/  IMAD R18, R18, R15, UR7 ;  /* 0x0000000712127e24 */ /* 0x002fe2000f8e020f */
[----:B------:R-:W-:Y:S02]  /*55b0*/  ULDC UR7, c[0x0][0x600] ;  /* 0x0001800000077ab9 */ /* 0x000fe40000000800 */
[----:B------:R-:W-:-:S05]  /*55c0*/  IMAD R5, R2, UR7, R5 ;  /* 0x0000000702057c24 */ /* 0x000fca000f8e0205 */
[----:B------:R-:W-:Y:S02]  /*55d0*/  SEL R2, R5, R18, !P1 ;  /* 0x0000001205027207 */ /* 0x000fe40004800000 */
[----:B------:R-:W-:-:S07]  /*55e0*/  SEL R18, R18, R5, !P1 ;  /* 0x0000000512127207 */ /* 0x000fce0004800000 */
.L_x_107:
[----:B------:R-:W-:Y:S05]  /*55f0*/  BSYNC B1 ;  /* 0x0000000000017941 */ /* 0x000fea0003800000 */
.L_x_106:
[----:B------:R-:W-:-:S13]  /*5600*/  LOP3.LUT P1, RZ, R3, 0xff, RZ, 0xc0, !PT ;  /* 0x000000ff03ff7812 */ /* 0x000fda000782c0ff */
[----:B------:R-:W-:Y:S05]  /*5610*/  @P1 BRA `(.L_x_110) ;  /* 0xfffffff400441947 */ /* 0x000fea000383ffff */
[----:B------:R-:W-:Y:S05]  /*5620*/  BSYNC B0 ;  /* 0x0000000000007941 */ /* 0x000fea0003800000 */
.L_x_98:
[----:B------:R-:W-:-:S03]  /*5630*/  UMOV UR7, 0xffffffff ;  /* 0xffffffff00077882 */ /* 0x000fc60000000000 */
[----:B------:R-:W-:Y:S05]  /*5640*/  BRA.DIV UR7, `(.L_x_111) ;  /* 0x0000000207fc7947 */ /* 0x000fea000b800000 */
[----:B------:R-:W-:-:S13]  /*5650*/  ELECT P6, URZ, PT ;  /* 0x00000000003f782f */ /* 0x000fda00038c0000 */
.L_x_125:
[----:B------:R-:W-:Y:S04]  /*5660*/  BSSY B0, `(.L_x_112) ;  /* 0x000001a000007945 */ /* 0x000fe80003800000 */
[----:B------:R-:W-:Y:S05]  /*5670*/  @!P6 BRA `(.L_x_113) ;  /* 0x000000000060e947 */ /* 0x000fea0003800000 */
[----:B------:R-:W-:-:S04]  /*5680*/  ULOP3.LUT UR7, UR36, 0x2, URZ, 0xfc, !UPT ;  /* 0x0000000224077892 */ /* 0x000fc8000f8efc3f */
[----:B------:R-:W-:-:S06]  /*5690*/  UISETP.NE.AND UP0, UPT, UR7, 0x3, UPT ;  /* 0x000000030700788c */ /* 0x000fcc000bf05270 */
[----:B------:R-:W-:-:S13]  /*56a0*/  PLOP3.LUT P0, PT, PT, PT, UP0, 0x80, 0x0 ;  /* 0x000000000000781c */ /* 0x000fda0003f0f008 */
[----:B------:R-:W-:Y:S05]  /*56b0*/  @!P0 BRA `(.L_x_114) ;  /* 0x0000000000048947 */ /* 0x000fea0003800000 */
[----:B------:R-:W-:Y:S01]  /*56c0*/  BPT.TRAP 0x1 ;  /* 0x000000040000795c */ /* 0x000fe20000300000 */
.L_x_114:
[----:B------:R-:W0:Y:S01]  /*56d0*/  S2R R3, SR_CgaCtaId ;  /* 0x0000000000037919 */ /* 0x000e220000008800 */
[----:B------:R-:W-:-:S04]  /*56e0*/  MOV R2, 0x400 ;  /* 0x0000040000027802 */ /* 0x000fc80000000f00 */
[----:B0-----:R-:W-:Y:S02]  /*56f0*/  LEA R3, R3, R2, 0x18 ;  /* 0x0000000203037211 */ /* 0x001fe400078ec0ff */
[----:B------:R-:W-:-:S03]  /*5700*/  SHF.L.U32 R2, R8, 0x1f, RZ ;  /* 0x0000001f08027819 */ /* 0x000fc600000006ff */
[----:B------:R-:W-:-:S04]  /*5710*/  VIADD R3, R3, 0x10 ;  /* 0x0000001003037836 */ /* 0x000fc80000000000 */
[C---:B------:R-:W-:Y:S02]  /*5720*/  IMAD R7, R0.reuse, 0x8, R3 ;  /* 0x0000000800077824 */ /* 0x040fe400078e0203 */
[----:B------:R-:W-:Y:S02]  /*5730*/  VIADD R0, R0, 0x1 ;  /* 0x0000000100007836 */ /* 0x000fe40000000000 */
[----:B------:R-:W0:Y:S03]  /*5740*/  SYNCS.PHASECHK.TRANS64.TRYWAIT P0, [R7+URZ], R2 ;  /* 0x00000002070075a7 */ /* 0x000e26000800017f */
[----:B------:R-:W-:-:S04]  /*5750*/  ISETP.NE.AND P1, PT, R0, 0x2, PT ;  /* 0x000000020000780c */ /* 0x000fc80003f25270 */
[----:B------:R-:W-:Y:S02]  /*5760*/  SEL R5, RZ, 0x1, P1 ;  /* 0x00000001ff057807 */ /* 0x000fe40000800000 */
[----:B------:R-:W-:Y:S02]  /*5770*/  SEL R0, R0, RZ, P1 ;  /* 0x000000ff00007207 */ /* 0x000fe40000800000 */
[----:B------:R-:W-:Y:S01]  /*5780*/  LOP3.LUT R5, R8, R5, RZ, 0x3c, !PT ;  /* 0x0000000508057212 */ /* 0x000fe200078e3cff */
[----:B0-----:R-:W-:Y:S06]  /*5790*/  @!P0 BRA `(.L_x_115) ;  /* 0x0000000000c88947 */ /* 0x001fec0003800000 */
.L_x_126:
[----:B------:R-:W-:Y:S01]  /*57a0*/  IMAD R3, R0, 0x8, R3 ;  /* 0x0000000800037824 */ /* 0x000fe200078e0203 */
[----:B------:R-:W-:-:S07]  /*57b0*/  SHF.L.U32 R0, R5, 0x1f, RZ ;  /* 0x0000001f05007819 */ /* 0x000fce00000006ff */
.L_x_116:
[----:B-1----:R1:W2:Y:S02]  /*57c0*/  SYNCS.PHASECHK.TRANS64.TRYWAIT P0, [R3+URZ], R0 ;  /* 0x00000000030075a7 */ /* 0x0022a4000800017f */
[----:B--2---:R-:W-:Y:S05]  /*57d0*/  @!P0 NANOSLEEP.SYNCS 0x989680 ;  /* 0x009896800000895d */ /* 0x004fea0003900000 */
[----:B------:R-:W2:Y:S02]  /*57e0*/  @!P0 SYNCS.PHASECHK.TRANS64 P0, [R3+URZ], R0 ;  /* 0x00000000030085a7 */ /* 0x000ea4000800007f */
[----:B--2---:R-:W-:Y:S05]  /*57f0*/  @!P0 BRA `(.L_x_116) ;  /* 0xfffffffc00f08947 */ /* 0x004fea000383ffff */
.L_x_113:
[----:B------:R-:W-:Y:S05]  /*5800*/  BSYNC B0 ;  /* 0x0000000000007941 */ /* 0x000fea0003800000 */
.L_x_112:
[----:B------:R-:W-:Y:S05]  /*5810*/  EXIT ;  /* 0x000000000000794d */ /* 0x000fea0003800000 */
.L_x_14:
[----:B0-----:R0:W1:Y:S02]  /*5820*/  SYNCS.PHASECHK.TRANS64.TRYWAIT P0, [R61+URZ], R0 ;  /* 0x000000003d0075a7 */ /* 0x001064000800017f */
[----:B-1----:R-:W-:Y:S05]  /*5830*/  @!P0 NANOSLEEP.SYNCS 0x989680 ;  /* 0x009896800000895d */ /* 0x002fea0003900000 */
[----:B------:R-:W1:Y:S02]  /*5840*/  @!P0 SYNCS.PHASECHK.TRANS64 P0, [R61+URZ], R0 ;  /* 0x000000003d0085a7 */ /* 0x000e64000800007f */
[----:B-1----:R-:W-:Y:S05]  /*5850*/  @!P0 BRA `(.L_x_14) ;  /* 0xfffffffc00f08947 */ /* 0x002fea000383ffff */
[----:B------:R-:W-:Y:S05]  /*5860*/  BRA `(.L_x_117) ;  /* 0xffffffbc00587947 */ /* 0x000fea000383ffff */
.L_x_19:
[----:B-1----:R1:W2:Y:S02]  /*5870*/  SYNCS.PHASECHK.TRANS64.TRYWAIT P1, [R3+URZ], R0 ;  /* 0x00000000030075a7 */ /* 0x0022a4000802017f */
[----:B--2---:R-:W-:Y:S05]  /*5880*/  @!P1 NANOSLEEP.SYNCS 0x989680 ;  /* 0x009896800000995d */ /* 0x004fea0003900000 */
[----:B------:R-:W2:Y:S02]  /*5890*/  @!P1 SYNCS.PHASECHK.TRANS64 P1, [R3+URZ], R0 ;  /* 0x00000000030095a7 */ /* 0x000ea4000802007f */
[----:B--2---:R-:W-:Y:S05]  /*58a0*/  @!P1 BRA `(.L_x_19) ;  /* 0xfffffffc00f09947 */ /* 0x004fea000383ffff */
[----:B------:R-:W-:Y:S05]  /*58b0*/  BRA `(.L_x_18) ;  /* 0xffffffbc00c07947 */ /* 0x000fea000383ffff */
.L_x_24:
[----:B-1----:R-:W-:-:S04]  /*58c0*/  IMAD.U32 R4, RZ, RZ, UR4 ;  /* 0x00000004ff047e24 */ /* 0x002fc8000f8e00ff */
[----:B------:R1:W2:Y:S03]  /*58d0*/  SYNCS.PHASECHK.TRANS64.TRYWAIT P1, [R4+URZ], R3 ;  /* 0x00000003040075a7 */ /* 0x0002a6000802017f */
[----:B--2---:R-:W-:Y:S05]  /*58e0*/  @!P1 NANOSLEEP.SYNCS 0x989680 ;  /* 0x009896800000995d */ /* 0x004fea0003900000 */
[----:B------:R-:W2:Y:S02]  /*58f0*/  @!P1 SYNCS.PHASECHK.TRANS64 P1, [R4+URZ], R3 ;  /* 0x00000003040095a7 */ /* 0x000ea4000802007f */
[----:B--2---:R-:W-:Y:S05]  /*5900*/  @!P1 BRA `(.L_x_24) ;  /* 0xfffffffc00ec9947 */ /* 0x004fea000383ffff */
[----:B------:R-:W-:Y:S05]  /*5910*/  BRA `(.L_x_23) ;  /* 0xffffffc000387947 */ /* 0x000fea000383ffff */
.L_x_30:
[----:B--2---:R2:W3:Y:S02]  /*5920*/  SYNCS.PHASECHK.TRANS64.TRYWAIT P0, [R61+URZ+0x10], R0 ;  /* 0x000010003d0075a7 */ /* 0x0044e4000800017f */
[----:B---3--:R-:W-:Y:S05]  /*5930*/  @!P0 NANOSLEEP.SYNCS 0x989680 ;  /* 0x009896800000895d */ /* 0x008fea0003900000 */
[----:B------:R-:W3:Y:S02]  /*5940*/  @!P0 SYNCS.PHASECHK.TRANS64 P0, [R61+URZ+0x10], R0 ;  /* 0x000010003d0085a7 */ /* 0x000ee4000800007f */
[----:B---3--:R-:W-:Y:S05]  /*5950*/  @!P0 BRA `(.L_x_30) ;  /* 0xfffffffc00f08947 */ /* 0x008fea000383ffff */
[----:B------:R-:W-:Y:S05]  /*5960*/  BRA `(.L_x_118) ;  /* 0xffffffc400387947 */ /* 0x000fea000383ffff */
.L_x_99:
[----:B------:R-:W-:Y:S01]  /*5970*/  BSSY B1, `(.L_x_119) ;  /* 0x0000006000017945 */ /* 0x000fe20003800000 */
[----:B------:R-:W-:-:S07]  /*5980*/  IMAD.MOV.U32 R15, RZ, RZ, -0x1 ;  /* 0xffffffffff0f7424 */ /* 0x000fce00078e00ff */
[----:B------:R-:W-:Y:S05]  /*5990*/  WARPSYNC.COLLECTIVE R15, `(.L_x_120) ;  /* 0x000000000f0c7348 */ /* 0x000fea0003c00000 */
[----:B------:R-:W-:Y:S02]  /*59a0*/  ELECT P6, UR62, PT ;  /* 0x00000000003e782f */ /* 0x000fe400038c0000 */
[----:B------:R-:W-:Y:S01]  /*59b0*/  MOV R14, UR62 ;  /* 0x0000003e000e7c02 */ /* 0x000fe20008000f00 */
[----:B------:R-:W-:Y:S10]  /*59c0*/  ENDCOLLECTIVE ;  /* 0x000000000000791b */ /* 0x000ff40003800000 */
.L_x_120:
[----:B------:R-:W-:Y:S05]  /*59d0*/  BSYNC B1 ;  /* 0x0000000000017941 */ /* 0x000fea0003800000 */
.L_x_119:
[----:B------:R-:W-:Y:S05]  /*59e0*/  BRA `(.L_x_121) ;  /* 0xfffffff0005c7947 */ /* 0x000fea000383ffff */
.L_x_102:
[----:B-1----:R1:W2:Y:S02]  /*59f0*/  SYNCS.PHASECHK.TRANS64.TRYWAIT P1, [R7+URZ+0x10], R4 ;  /* 0x00001004070075a7 */ /* 0x0022a4000802017f */
[----:B--2---:R-:W-:Y:S05]  /*5a00*/  @!P1 NANOSLEEP.SYNCS 0x989680 ;  /* 0x009896800000995d */ /* 0x004fea0003900000 */
[----:B------:R-:W2:Y:S02]  /*5a10*/  @!P1 SYNCS.PHASECHK.TRANS64 P1, [R7+URZ+0x10], R4 ;  /* 0x00001004070095a7 */ /* 0x000ea4000802007f */
[----:B--2---:R-:W-:Y:S05]  /*5a20*/  @!P1 BRA `(.L_x_102) ;  /* 0xfffffffc00f09947 */ /* 0x004fea000383ffff */
[----:B------:R-:W-:Y:S05]  /*5a30*/  BRA `(.L_x_122) ;  /* 0xfffffff000907947 */ /* 0x000fea000383ffff */
.L_x_111:
[----:B------:R-:W-:Y:S01]  /*5a40*/  BSSY B0, `(.L_x_123) ;  /* 0x0000006000007945 */ /* 0x000fe20003800000 */
[----:B------:R-:W-:-:S07]  /*5a50*/  IMAD.MOV.U32 R15, RZ, RZ, -0x1 ;  /* 0xffffffffff0f7424 */ /* 0x000fce00078e00ff */
[----:B------:R-:W-:Y:S05]  /*5a60*/  WARPSYNC.COLLECTIVE R15, `(.L_x_124) ;  /* 0x000000000f0c7348 */ /* 0x000fea0003c00000 */
[----:B------:R-:W-:Y:S02]  /*5a70*/  ELECT P6, UR62, PT ;  /* 0x00000000003e782f */ /* 0x000fe400038c0000 */
[----:B------:R-:W-:Y:S01]  /*5a80*/  MOV R14, UR62 ;  /* 0x0000003e000e7c02 */ /* 0x000fe20008000f00 */
[----:B------:R-:W-:Y:S10]  /*5a90*/  ENDCOLLECTIVE ;  /* 0x000000000000791b */ /* 0x000ff40003800000 */
.L_x_124:
[----:B------:R-:W-:Y:S05]  /*5aa0*/  BSYNC B0 ;  /* 0x0000000000007941 */ /* 0x000fea0003800000 */
.L_x_123:
[----:B------:R-:W-:Y:S05]  /*5ab0*/  BRA `(.L_x_125) ;  /* 0xfffffff800e87947 */ /* 0x000fea000383ffff */
.L_x_115:
[----:B0-----:R0:W1:Y:S02]  /*5ac0*/  SYNCS.PHASECHK.TRANS64.TRYWAIT P0, [R7+URZ], R2 ;  /* 0x00000002070075a7 */ /* 0x001064000800017f */
[----:B-1----:R-:W-:Y:S05]  /*5ad0*/  @!P0 NANOSLEEP.SYNCS 0x989680 ;  /* 0x009896800000895d */ /* 0x002fea0003900000 */
[----:B------:R-:W1:Y:S02]  /*5ae0*/  @!P0 SYNCS.PHASECHK.TRANS64 P0, [R7+URZ], R2 ;  /* 0x00000002070085a7 */ /* 0x000e64000800007f */
[----:B-1----:R-:W-:Y:S05]  /*5af0*/  @!P0 BRA `(.L_x_115) ;  /* 0xfffffffc00f08947 */ /* 0x002fea000383ffff */
[----:B------:R-:W-:Y:S05]  /*5b00*/  BRA `(.L_x_126) ;  /* 0xfffffffc00247947 */ /* 0x000fea000383ffff */
.L_x_127:
[----:B------:R-:W-:-:S00]  /*5b10*/  BRA `(.L_x_127) ;  /* 0xfffffffc00fc7947 */ /* 0x000fc0000383ffff */
[----:B------:R-:W-:-:S00]  /*5b20*/  NOP ;  /* 0x0000000000007918 */ /* 0x000fc00000000000 */
        /* <DEDUP_REMOVED lines=13> */
.L_x_128:


//--------------------- .nv.global.init           --------------------------
	.section	.nv.global.init,"aw",@progbits
.nv.global.init:
	.type		$str$22,@object
	.size		$str$22,($str$23 - $str$22)
$str$22:
        /*0000*/ 	.byte	0x6b, 0x5f, 0x74, 0x69, 0x6c, 0x65, 0x5f, 0x63, 0x6f, 0x75, 0x6e, 0x74, 0x20, 0x3e, 0x3d, 0x20
        /*0010*/ 	.byte	0x31, 0x00
	.type		$str$23,@object
	.size		$str$23,(__unnamed_1 - $str$23)
$str$23:
        /*0012*/ 	.byte	0x2f, 0x74, 0x6d, 0x70, 0x2f, 0x63, 0x75, 0x74, 0x6c, 0x61, 0x73, 0x73, 0x5f, 0x73, 0x77, 0x65
        /*0022*/ 	.byte	0x65, 0x70, 0x5f, 0x73, 0x72, 0x63, 0x2f, 0x69, 0x6e, 0x63, 0x6c, 0x75, 0x64, 0x65, 0x2f, 0x63
        /*0032*/ 	.byte	0x75, 0x74, 0x6c, 0x61, 0x73, 0x73, 0x2f, 0x67, 0x65, 0x6d, 0x6d, 0x2f, 0x63, 0x6f, 0x6c, 0x6c
        /*0042*/ 	.byte	0x65, 0x63, 0x74, 0x69, 0x76, 0x65, 0x2f, 0x73, 0x6d, 0x39, 0x30, 0x5f, 0x6d, 0x6d, 0x61, 0x5f
        /*0052*/ 	.byte	0x74, 0x6d, 0x61, 0x5f, 0x67, 0x6d, 0x6d, 0x61, 0x5f, 0x73, 0x73, 0x5f, 0x77, 0x61, 0x72, 0x70
        /*0062*/ 	.byte	0x73, 0x70, 0x65, 0x63, 0x69, 0x61, 0x6c, 0x69, 0x7a, 0x65, 0x64, 0x2e, 0x68, 0x70, 0x70, 0x00
	.type		__unnamed_1,@object
	.size		__unnamed_1,(.L_0 - __unnamed_1)
__unnamed_1:
        /*0072*/ 	.byte	0x76, 0x6f, 0x69, 0x64, 0x20, 0x63, 0x75, 0x74, 0x6c, 0x61, 0x73, 0x73, 0x3a, 0x3a, 0x67, 0x65
        /* <DEDUP_REMOVED lines=179> */
        /*0bb2*/ 	.byte	0x74, 0x65, 0x3a, 0x3a, 0x69, 0x64, 0x65, 0x6e, 0x74, 0x69, 0x74, 0x79, 0x5d, 0x00
.L_0:


//--------------------- .nv.shared._ZN7cutlass13device_kernelINS_4gemm6kernel13GemmUniversalIN4cute5tupleIJiiiiEEENS1_10collective13CollectiveMmaINS1_34MainloopSm90TmaGmmaWarpSpecializedILi2ENS5_IJNS4_1CILi1EEESB_SB_EEENS1_32KernelTmaWarpSpecializedPingpongEEENS5_IJNSA_ILi64EEESF_NSA_ILi32EEEEEENS_10bfloat16_tENS5_IJlSB_lEEESI_SJ_NS4_8TiledMMAINS4_8MMA_AtomIJNS4_4SM904GMMA27MMA_64x64x16_F32BF16BF16_SSILNSN_5MajorE0ELSP_0ELNSN_7ScaleInE1ELSQ_1EEEEEENS4_6LayoutISC_NS5_IJNSA_ILi0EEESU_SU_EEEEENS5_IJNS4_10UnderscoreESX_SX_EEEEENS4_13SM90_TMA_LOADENS4_14ComposedLayoutINS4_7SwizzleILi2ELi4ELi3EEENS4_18smem_ptr_flag_bitsILi16EEENST_INS5_IJNSA_ILi8EEESG_EEENS5_IJSG_SB_EEEEEEEvNS4_8identityES10_S1A_vS1B_EENS_8epilogue10collective6detail29Sm90TmaWarpSpecializedAdapterINS1E_15DefaultEpilogueISI_SJ_SJ_NS1D_6thread17LinearCombinationISI_Li1EffLNS1I_9ScaleType4KindE0ELNS_15FloatRoundStyleE2ESI_EENS1_15EpilogueDefaultEEEEEvvEEEEvNT_6ParamsE --------------------------
	.section	.nv.shared._ZN7cutlass13device_kernelINS_4gemm6kernel13GemmUniversalIN4cute5tupleIJiiiiEEENS1_10collective13CollectiveMmaINS1_34MainloopSm90TmaGmmaWarpSpecializedILi2ENS5_IJNS4_1CILi1EEESB_SB_EEENS1_32KernelTmaWarpSpecializedPingpongEEENS5_IJNSA_ILi64EEESF_NSA_ILi32EEEEEENS_10bfloat16_tENS5_IJlSB_lEEESI_SJ_NS4_8TiledMMAINS4_8MMA_AtomIJNS4_4SM904GMMA27MMA_64x64x16_F32BF16BF16_SSILNSN_5MajorE0ELSP_0ELNSN_7ScaleInE1ELSQ_1EEEEEENS4_6LayoutISC_NS5_IJNSA_ILi0EEESU_SU_EEEEENS5_IJNS4_10UnderscoreESX_SX_EEEEENS4_13SM90_TMA_LOADENS4_14ComposedLayoutINS4_7SwizzleILi2ELi4ELi3EEENS4_18smem_ptr_flag_bitsILi16EEENST_INS5_IJNSA_ILi8EEESG_EEENS5_IJSG_SB_EEEEEEEvNS4_8identityES10_S1A_vS1B_EENS_8epilogue10collective6detail29Sm90TmaWarpSpecializedAdapterINS1E_15DefaultEpilogueISI_SJ_SJ_NS1D_6thread17LinearCombinationISI_Li1EffLNS1I_9ScaleType4KindE0ELNS_15FloatRoundStyleE2ESI_EENS1_15EpilogueDefaultEEEEEvvEEEEvNT_6ParamsE,"aw",@nobits
	.sectionflags	@""
	.align	16
	.zero		1024


//--------------------- .nv.shared.reserved.0     --------------------------
	.section	.nv.shared.reserved.0,"aw",@nobits
	.weak		__nv_reservedSMEM_offset_0_alias
	.size		__nv_reservedSMEM_offset_0_alias, 0, 0
	.other		__nv_reservedSMEM_offset_0_alias,@"STO_CUDA_RESERVED_SHARED STV_DEFAULT"
__nv_reservedSMEM_offset_0_alias:
	.zero		0


//--------------------- .nv.global                --------------------------
	.section	.nv.global,"aw",@nobits
.nv.global:
	.type		_ZN40_INTERNAL_f888deec_4_k_cu_b7549605_216534cute1_E,@object
	.size		_ZN40_INTERNAL_f888deec_4_k_cu_b7549605_216534cute1_E,(_ZN40_INTERNAL_f888deec_4_k_cu_b7549605_216534cuda3std3__45__cpo6cbeginE - _ZN40_INTERNAL_f888deec_4_k_cu_b7549605_216534cute1_E)
_ZN40_INTERNAL_f888deec_4_k_cu_b7549605_216534cute1_E:
	.zero		1
	.type		_ZN40_INTERNAL_f888deec_4_k_cu_b7549605_216534cuda3std3__45__cpo6cbeginE,@object
	.size		_ZN40_INTERNAL_f888deec_4_k_cu_b7549605_216534cuda3std3__45__cpo6cbeginE,(_ZN40_INTERNAL_f888deec_4_k_cu_b7549605_216534cuda3std3__48in_placeE - _ZN40_INTERNAL_f888deec_4_k_cu_b7549605_216534cuda3std3__45__cpo6cbeginE)
_ZN40_INTERNAL_f888deec_4_k_cu_b7549605_216534cuda3std3__45__cpo6cbeginE:
	.zero		1
	.type		_ZN40_INTERNAL_f888deec_4_k_cu_b7549605_216534cuda3std3__48in_placeE,@object
	.size		_ZN40_INTERNAL_f888deec_4_k_cu_b7549605_216534cuda3std3__48in_placeE,(_ZN40_INTERNAL_f888deec_4_k_cu_b7549605_216534cuda3std6ranges3__45__cpo9iter_moveE - _ZN40_INTERNAL_f888deec_4_k_cu_b7549605_216534cuda3std3__48in_placeE)
_ZN40_INTERNAL_f888deec_4_k_cu_b7549605_216534cuda3std3__48in_placeE:
	.zero		1
	.type		_ZN40_INTERNAL_f888deec_4_k_cu_b7549605_216534cuda3std6ranges3__45__cpo9iter_moveE,@object
	.size		_ZN40_INTERNAL_f888deec_4_k_cu_b7549605_216534cuda3std6ranges3__45__cpo9iter_moveE,(_ZN40_INTERNAL_f888deec_4_k_cu_b7549605_216534cuda3std3__45__cpo5beginE - _ZN40_INTERNAL_f888deec_4_k_cu_b7549605_216534cuda3std6ranges3__45__cpo9iter_moveE)
_ZN40_INTERNAL_f888deec_4_k_cu_b7549605_216534cuda3std6ranges3__45__cpo9iter_moveE:
	.zero		1
	.type		_ZN40_INTERNAL_f888deec_4_k_cu_b7549605_216534cuda3std3__45__cpo5beginE,@object
	.size		_ZN40_INTERNAL_f888deec_4_k_cu_b7549605_216534cuda3std3__45__cpo5beginE,(_ZN40_INTERNAL_f888deec_4_k_cu_b7549605_216534cuda3std3__442_GLOBAL__N__f888deec_4_k_cu_b7549605_216536ignoreE - _ZN40_INTERNAL_f888deec_4_k_cu_b7549605_216534cuda3std3__45__cpo5beginE)
_ZN40_INTERNAL_f888deec_4_k_cu_b7549605_216534cuda3std3__45__cpo5beginE:
	.zero		1
	.type		_ZN40_INTERNAL_f888deec_4_k_cu_b7549605_216534cuda3std3__442_GLOBAL__N__f888deec_4_k_cu_b7549605_216536ignoreE,@object
	.size		_ZN40_INTERNAL_f888deec_4_k_cu_b7549605_216534cuda3std3__442_GLOBAL__N__f888deec_4_k_cu_b7549605_216536ignoreE,(_ZN40_INTERNAL_f888deec_4_k_cu_b7549605_216534cute7productE - _ZN40_INTERNAL_f888deec_4_k_cu_b7549605_216534cuda3std3__442_GLOBAL__N__f888deec_4_k_cu_b7549605_216536ignoreE)
_ZN40_INTERNAL_f888deec_4_k_cu_b7549605_216534cuda3std3__442_GLOBAL__N__f888deec_4_k_cu_b7549605_216536ignoreE:
	.zero		1
	.type		_ZN40_INTERNAL_f888deec_4_k_cu_b7549605_216534cute7productE,@object
	.size		_ZN40_INTERNAL_f888deec_4_k_cu_b7549605_216534cute7productE,(_ZN40_INTERNAL_f888deec_4_k_cu_b7549605_216534cuda3std3__45__cpo3endE - _ZN40_INTERNAL_f888deec_4_k_cu_b7549605_216534cute7productE)
_ZN40_INTERNAL_f888deec_4_k_cu_b7549605_216534cute7productE:
	.zero		1
	.type		_ZN40_INTERNAL_f888deec_4_k_cu_b7549605_216534cuda3std3__45__cpo3endE,@object
	.size		_ZN40_INTERNAL_f888deec_4_k_cu_b7549605_216534cuda3std3__45__cpo3endE,(_ZN40_INTERNAL_f888deec_4_k_cu_b7549605_216534cuda3std3__419piecewise_constructE - _ZN40_INTERNAL_f888deec_4_k_cu_b7549605_216534cuda3std3__45__cpo3endE)
_ZN40_INTERNAL_f888deec_4_k_cu_b7549605_216534cuda3std3__45__cpo3endE:
	.zero		1
	.type		_ZN40_INTERNAL_f888deec_4_k_cu_b7549605_216534cuda3std3__419piecewise_constructE,@object
	.size		_ZN40_INTERNAL_f888deec_4_k_cu_b7549605_216534cuda3std3__419piecewise_constructE,(_ZN40_INTERNAL_f888deec_4_k_cu_b7549605_216534cuda3std3__45__cpo4cendE - _ZN40_INTERNAL_f888deec_4_k_cu_b7549605_216534cuda3std3__419piecewise_constructE)
_ZN40_INTERNAL_f888deec_4_k_cu_b7549605_216534cuda3std3__419piecewise_constructE:
	.zero		1
	.type		_ZN40_INTERNAL_f888deec_4_k_cu_b7549605_216534cuda3std3__45__cpo4cendE,@object
	.size		_ZN40_INTERNAL_f888deec_4_k_cu_b7549605_216534cuda3std3__45__cpo4cendE,(_ZN40_INTERNAL_f888deec_4_k_cu_b7549605_216534cuda3std6ranges3__45__cpo4swapE - _ZN40_INTERNAL_f888deec_4_k_cu_b7549605_216534cuda3std3__45__cpo4cendE)
_ZN40_INTERNAL_f888deec_4_k_cu_b7549605_216534cuda3std3__45__cpo4cendE:
	.zero		1
	.type		_ZN40_INTERNAL_f888deec_4_k_cu_b7549605_216534cuda3std6ranges3__45__cpo4swapE,@object
	.size		_ZN40_INTERNAL_f888deec_4_k_cu_b7549605_216534cuda3std6ranges3__45__cpo4swapE,(.L_8 - _ZN40_INTERNAL_f888deec_4_k_cu_b7549605_216534cuda3std6ranges3__45__cpo4swapE)
_ZN40_INTERNAL_f888deec_4_k_cu_b7549605_216534cuda3std6ranges3__45__cpo4swapE:
	.zero		1
.L_8:


//--------------------- .nv.constant0._ZN7cutlass13device_kernelINS_4gemm6kernel13GemmUniversalIN4cute5tupleIJiiiiEEENS1_10collective13CollectiveMmaINS1_34MainloopSm90TmaGmmaWarpSpecializedILi2ENS5_IJNS4_1CILi1EEESB_SB_EEENS1_32KernelTmaWarpSpecializedPingpongEEENS5_IJNSA_ILi64EEESF_NSA_ILi32EEEEEENS_10bfloat16_tENS5_IJlSB_lEEESI_SJ_NS4_8TiledMMAINS4_8MMA_AtomIJNS4_4SM904GMMA27MMA_64x64x16_F32BF16BF16_SSILNSN_5MajorE0ELSP_0ELNSN_7ScaleInE1ELSQ_1EEEEEENS4_6LayoutISC_NS5_IJNSA_ILi0EEESU_SU_EEEEENS5_IJNS4_10UnderscoreESX_SX_EEEEENS4_13SM90_TMA_LOADENS4_14ComposedLayoutINS4_7SwizzleILi2ELi4ELi3EEENS4_18smem_ptr_flag_bitsILi16EEENST_INS5_IJNSA_ILi8EEESG_EEENS5_IJSG_SB_EEEEEEEvNS4_8identityES10_S1A_vS1B_EENS_8epilogue10collective6detail29Sm90TmaWarpSpecializedAdapterINS1E_15DefaultEpilogueISI_SJ_SJ_NS1D_6thread17LinearCombinationISI_Li1EffLNS1I_9ScaleType4KindE0ELNS_15FloatRoundStyleE2ESI_EENS1_15EpilogueDefaultEEEEEvvEEEEvNT_6ParamsE --------------------------
	.section	.nv.constant0._ZN7cutlass13device_kernelINS_4gemm6kernel13GemmUniversalIN4cute5tupleIJiiiiEEENS1_10collective13CollectiveMmaINS1_34MainloopSm90TmaGmmaWarpSpecializedILi2ENS5_IJNS4_1CILi1EEESB_SB_EEENS1_32KernelTmaWarpSpecializedPingpongEEENS5_IJNSA_ILi64EEESF_NSA_ILi32EEEEEENS_10bfloat16_tENS5_IJlSB_lEEESI_SJ_NS4_8TiledMMAINS4_8MMA_AtomIJNS4_4SM904GMMA27MMA_64x64x16_F32BF16BF16_SSILNSN_5MajorE0ELSP_0ELNSN_7ScaleInE1ELSQ_1EEEEEENS4_6LayoutISC_NS5_IJNSA_ILi0EEESU_SU_EEEEENS5_IJNS4_10UnderscoreESX_SX_EEEEENS4_13SM90_TMA_LOADENS4_14ComposedLayoutINS4_7SwizzleILi2ELi4ELi3EEENS4_18smem_ptr_flag_bitsILi16EEENST_INS5_IJNSA_ILi8EEESG_EEENS5_IJSG_SB_EEEEEEEvNS4_8identityES10_S1A_vS1B_EENS_8epilogue10collective6detail29Sm90TmaWarpSpecializedAdapterINS1E_15DefaultEpilogueISI_SJ_SJ_NS1D_6thread17LinearCombinationISI_Li1EffLNS1I_9ScaleType4KindE0ELNS_15FloatRoundStyleE2ESI_EENS1_15EpilogueDefaultEEEEEvvEEEEvNT_6ParamsE,"a",@progbits
	.sectionflags	@""
	.align	4
.nv.constant0._ZN7cutlass13device_kernelINS_4gemm6kernel13GemmUniversalIN4cute5tupleIJiiiiEEENS1_10collective13CollectiveMmaINS1_34MainloopSm90TmaGmmaWarpSpecializedILi2ENS5_IJNS4_1CILi1EEESB_SB_EEENS1_32KernelTmaWarpSpecializedPingpongEEENS5_IJNSA_ILi64EEESF_NSA_ILi32EEEEEENS_10bfloat16_tENS5_IJlSB_lEEESI_SJ_NS4_8TiledMMAINS4_8MMA_AtomIJNS4_4SM904GMMA27MMA_64x64x16_F32BF16BF16_SSILNSN_5MajorE0ELSP_0ELNSN_7ScaleInE1ELSQ_1EEEEEENS4_6LayoutISC_NS5_IJNSA_ILi0EEESU_SU_EEEEENS5_IJNS4_10UnderscoreESX_SX_EEEEENS4_13SM90_TMA_LOADENS4_14ComposedLayoutINS4_7SwizzleILi2ELi4ELi3EEENS4_18smem_ptr_flag_bitsILi16EEENST_INS5_IJNSA_ILi8EEESG_EEENS5_IJSG_SB_EEEEEEEvNS4_8identityES10_S1A_vS1B_EENS_8epilogue10collective6detail29Sm90TmaWarpSpecializedAdapterINS1E_15DefaultEpilogueISI_SJ_SJ_NS1D_6thread17LinearCombinationISI_Li1EffLNS1I_9ScaleType4KindE0ELNS_15FloatRoundStyleE2ESI_EENS1_15EpilogueDefaultEEEEEvvEEEEvNT_6ParamsE:
	.zero		1664


//--------------------- SYMBOLS --------------------------

	.type		.nv.reservedSmem.offset0,@object
	.size		.nv.reservedSmem.offset0,0x4
	.type		__assertfail,@function
